//
// Generated by NVIDIA NVVM Compiler
//
// Compiler Build ID: CL-36424714
// Cuda compilation tools, release 13.0, V13.0.88
// Based on NVVM 20.0.0
//

.version 9.0
.target sm_100
.address_size 64

	// .globl	_Z10initkerneli
.extern .func  (.param .b64 func_retval0) malloc
(
	.param .b64 malloc_param_0
)
;
.global .align 4 .b8 precalc_xorwow_matrix[102400];
.global .align 4 .b8 precalc_xorwow_offset_matrix[102400];
.global .align 4 .b8 mrg32k3aM1[2304];
.global .align 4 .b8 mrg32k3aM2[2304];
.global .align 4 .b8 mrg32k3aM1SubSeq[2016];
.global .align 4 .b8 mrg32k3aM2SubSeq[2016];
.global .align 4 .b8 mrg32k3aM1Seq[2304];
.global .align 4 .b8 mrg32k3aM2Seq[2304];
.const .align 8 .b8 __cr_lgamma_table[72];
.global .align 8 .b8 curand_states[122880];
.const .align 4 .u32 steps_per_kernel_call = 200;
.const .align 4 .u32 steps_per_period = 2000;
.const .align 4 .u32 periods = 2;
.const .align 4 .u32 afterstep_every = 10;
.const .align 4 .f32 dt = 0f3B094AC8;
.global .align 4 .b8 parameter_D_values[8] = {205, 204, 76, 62, 0, 0, 0, 64};
.global .align 4 .b8 parameter_f_values[4] = {0, 0, 128, 63};
.global .align 4 .b8 parameter_omega_values[4] = {158, 239, 111, 64};
.global .align 4 .b8 parameter_a_values[20] = {0, 0, 132, 64, 0, 0, 148, 64, 0, 0, 164, 64, 0, 0, 180, 64, 0, 0, 196, 64};
.global .align 4 .b8 parameter_gamma_values[4] = {0, 0, 128, 63};
.global .align 4 .b8 parameter_m_values[12] = {96, 229, 30, 65, 199, 75, 29, 65, 45, 178, 27, 65};
.global .align 4 .b8 parameters_values_lens[24] = {2, 0, 0, 0, 1, 0, 0, 0, 1, 0, 0, 0, 5, 0, 0, 0, 1, 0, 0, 0, 3};
.global .align 8 .u64 parameters_values[6] = {generic(parameter_D_values), generic(parameter_f_values), generic(parameter_omega_values), generic(parameter_a_values), generic(parameter_gamma_values), generic(parameter_m_values)};
.global .align 4 .b8 data[491520];
.global .align 4 .b8 __cudart_i2opi_f[24] = {65, 144, 67, 60, 153, 149, 98, 219, 192, 221, 52, 245, 209, 87, 39, 252, 41, 21, 68, 78, 110, 131, 249, 162};

.visible .entry _Z10initkerneli(
	.param .u32 _Z10initkerneli_param_0
)
{
	.reg .pred 	%p<25>;
	.reg .b32 	%r<424>;
	.reg .b64 	%rd<19>;

	ld.param.u32 	%r182, [_Z10initkerneli_param_0];
	mov.u32 	%r183, %ctaid.x;
	mov.u32 	%r184, %ctaid.y;
	mov.u32 	%r185, %nctaid.x;
	mov.u32 	%r186, %nctaid.y;
	mov.u32 	%r187, %ctaid.z;
	mad.lo.s32 	%r188, %r187, %r186, %r184;
	mad.lo.s32 	%r189, %r188, %r185, %r183;
	mov.u32 	%r190, %ntid.x;
	mov.u32 	%r191, %ntid.y;
	mov.u32 	%r192, %ntid.z;
	mov.u32 	%r193, %tid.z;
	mov.u32 	%r194, %tid.y;
	mov.u32 	%r195, %tid.x;
	mad.lo.s32 	%r196, %r189, %r192, %r193;
	mad.lo.s32 	%r197, %r196, %r191, %r194;
	mad.lo.s32 	%r198, %r197, %r190, %r195;
	{ // callseq 0, 0
	.param .b64 param0;
	st.param.b64 	[param0], 48;
	.param .b64 retval0;
	call.uni (retval0), 
	malloc, 
	(
	param0
	);
	ld.param.b64 	%rd8, [retval0];
	} // callseq 0
	mul.lo.s32 	%r199, %r198, %r182;
	cvt.s64.s32 	%rd2, %r198;
	xor.b32  	%r200, %r199, -1429050551;
	mul.lo.s32 	%r201, %r200, 1099087573;
	setp.gt.s32 	%p1, %r199, -1;
	selp.b32 	%r202, -644748465, -1947113066, %p1;
	add.s32 	%r203, %r202, %r201;
	add.s32 	%r204, %r203, 6615241;
	add.s32 	%r205, %r201, 123456789;
	st.v2.u32 	[%rd8], {%r204, %r205};
	xor.b32  	%r206, %r201, 362436069;
	add.s32 	%r207, %r202, 521288629;
	st.v2.u32 	[%rd8+8], {%r206, %r207};
	xor.b32  	%r208, %r202, 88675123;
	add.s32 	%r209, %r201, 5783321;
	st.v2.u32 	[%rd8+16], {%r208, %r209};
	setp.eq.s32 	%p2, %r198, 0;
	@%p2 bra 	$L__BB0_42;
	mov.b32 	%r330, 0;
	mov.u64 	%rd10, precalc_xorwow_matrix;
	mov.u64 	%rd18, %rd2;
$L__BB0_2:
	and.b64  	%rd4, %rd18, 3;
	setp.eq.s64 	%p3, %rd4, 0;
	@%p3 bra 	$L__BB0_41;
	mul.wide.u32 	%rd9, %r330, 3200;
	add.s64 	%rd5, %rd10, %rd9;
	cvt.u32.u64 	%r2, %rd4;
	mov.b32 	%r331, 0;
$L__BB0_4:
	mov.b32 	%r344, 0;
	mov.u32 	%r345, %r344;
	mov.u32 	%r346, %r344;
	mov.u32 	%r347, %r344;
	mov.u32 	%r348, %r344;
	mov.u32 	%r337, %r344;
$L__BB0_5:
	mul.wide.u32 	%rd11, %r337, 4;
	add.s64 	%rd12, %rd8, %rd11;
	ld.u32 	%r10, [%rd12+4];
	shl.b32 	%r11, %r337, 5;
	mov.b32 	%r343, 0;
$L__BB0_6:
	.pragma "nounroll";
	shr.u32 	%r214, %r10, %r343;
	and.b32  	%r215, %r214, 1;
	setp.eq.b32 	%p4, %r215, 1;
	not.pred 	%p5, %p4;
	add.s32 	%r216, %r11, %r343;
	mul.lo.s32 	%r217, %r216, 5;
	mul.wide.u32 	%rd13, %r217, 4;
	add.s64 	%rd6, %rd5, %rd13;
	@%p5 bra 	$L__BB0_8;
	ld.global.u32 	%r218, [%rd6];
	xor.b32  	%r348, %r348, %r218;
	ld.global.u32 	%r219, [%rd6+4];
	xor.b32  	%r347, %r347, %r219;
	ld.global.u32 	%r220, [%rd6+8];
	xor.b32  	%r346, %r346, %r220;
	ld.global.u32 	%r221, [%rd6+12];
	xor.b32  	%r345, %r345, %r221;
	ld.global.u32 	%r222, [%rd6+16];
	xor.b32  	%r344, %r344, %r222;
$L__BB0_8:
	and.b32  	%r224, %r214, 2;
	setp.eq.s32 	%p6, %r224, 0;
	@%p6 bra 	$L__BB0_10;
	ld.global.u32 	%r225, [%rd6+20];
	xor.b32  	%r348, %r348, %r225;
	ld.global.u32 	%r226, [%rd6+24];
	xor.b32  	%r347, %r347, %r226;
	ld.global.u32 	%r227, [%rd6+28];
	xor.b32  	%r346, %r346, %r227;
	ld.global.u32 	%r228, [%rd6+32];
	xor.b32  	%r345, %r345, %r228;
	ld.global.u32 	%r229, [%rd6+36];
	xor.b32  	%r344, %r344, %r229;
$L__BB0_10:
	and.b32  	%r231, %r214, 4;
	setp.eq.s32 	%p7, %r231, 0;
	@%p7 bra 	$L__BB0_12;
	ld.global.u32 	%r232, [%rd6+40];
	xor.b32  	%r348, %r348, %r232;
	ld.global.u32 	%r233, [%rd6+44];
	xor.b32  	%r347, %r347, %r233;
	ld.global.u32 	%r234, [%rd6+48];
	xor.b32  	%r346, %r346, %r234;
	ld.global.u32 	%r235, [%rd6+52];
	xor.b32  	%r345, %r345, %r235;
	ld.global.u32 	%r236, [%rd6+56];
	xor.b32  	%r344, %r344, %r236;
$L__BB0_12:
	and.b32  	%r238, %r214, 8;
	setp.eq.s32 	%p8, %r238, 0;
	@%p8 bra 	$L__BB0_14;
	ld.global.u32 	%r239, [%rd6+60];
	xor.b32  	%r348, %r348, %r239;
	ld.global.u32 	%r240, [%rd6+64];
	xor.b32  	%r347, %r347, %r240;
	ld.global.u32 	%r241, [%rd6+68];
	xor.b32  	%r346, %r346, %r241;
	ld.global.u32 	%r242, [%rd6+72];
	xor.b32  	%r345, %r345, %r242;
	ld.global.u32 	%r243, [%rd6+76];
	xor.b32  	%r344, %r344, %r243;
$L__BB0_14:
	and.b32  	%r245, %r214, 16;
	setp.eq.s32 	%p9, %r245, 0;
	@%p9 bra 	$L__BB0_16;
	ld.global.u32 	%r246, [%rd6+80];
	xor.b32  	%r348, %r348, %r246;
	ld.global.u32 	%r247, [%rd6+84];
	xor.b32  	%r347, %r347, %r247;
	ld.global.u32 	%r248, [%rd6+88];
	xor.b32  	%r346, %r346, %r248;
	ld.global.u32 	%r249, [%rd6+92];
	xor.b32  	%r345, %r345, %r249;
	ld.global.u32 	%r250, [%rd6+96];
	xor.b32  	%r344, %r344, %r250;
$L__BB0_16:
	and.b32  	%r252, %r214, 32;
	setp.eq.s32 	%p10, %r252, 0;
	@%p10 bra 	$L__BB0_18;
	ld.global.u32 	%r253, [%rd6+100];
	xor.b32  	%r348, %r348, %r253;
	ld.global.u32 	%r254, [%rd6+104];
	xor.b32  	%r347, %r347, %r254;
	ld.global.u32 	%r255, [%rd6+108];
	xor.b32  	%r346, %r346, %r255;
	ld.global.u32 	%r256, [%rd6+112];
	xor.b32  	%r345, %r345, %r256;
	ld.global.u32 	%r257, [%rd6+116];
	xor.b32  	%r344, %r344, %r257;
$L__BB0_18:
	and.b32  	%r259, %r214, 64;
	setp.eq.s32 	%p11, %r259, 0;
	@%p11 bra 	$L__BB0_20;
	ld.global.u32 	%r260, [%rd6+120];
	xor.b32  	%r348, %r348, %r260;
	ld.global.u32 	%r261, [%rd6+124];
	xor.b32  	%r347, %r347, %r261;
	ld.global.u32 	%r262, [%rd6+128];
	xor.b32  	%r346, %r346, %r262;
	ld.global.u32 	%r263, [%rd6+132];
	xor.b32  	%r345, %r345, %r263;
	ld.global.u32 	%r264, [%rd6+136];
	xor.b32  	%r344, %r344, %r264;
$L__BB0_20:
	and.b32  	%r266, %r214, 128;
	setp.eq.s32 	%p12, %r266, 0;
	@%p12 bra 	$L__BB0_22;
	ld.global.u32 	%r267, [%rd6+140];
	xor.b32  	%r348, %r348, %r267;
	ld.global.u32 	%r268, [%rd6+144];
	xor.b32  	%r347, %r347, %r268;
	ld.global.u32 	%r269, [%rd6+148];
	xor.b32  	%r346, %r346, %r269;
	ld.global.u32 	%r270, [%rd6+152];
	xor.b32  	%r345, %r345, %r270;
	ld.global.u32 	%r271, [%rd6+156];
	xor.b32  	%r344, %r344, %r271;
$L__BB0_22:
	and.b32  	%r273, %r214, 256;
	setp.eq.s32 	%p13, %r273, 0;
	@%p13 bra 	$L__BB0_24;
	ld.global.u32 	%r274, [%rd6+160];
	xor.b32  	%r348, %r348, %r274;
	ld.global.u32 	%r275, [%rd6+164];
	xor.b32  	%r347, %r347, %r275;
	ld.global.u32 	%r276, [%rd6+168];
	xor.b32  	%r346, %r346, %r276;
	ld.global.u32 	%r277, [%rd6+172];
	xor.b32  	%r345, %r345, %r277;
	ld.global.u32 	%r278, [%rd6+176];
	xor.b32  	%r344, %r344, %r278;
$L__BB0_24:
	and.b32  	%r280, %r214, 512;
	setp.eq.s32 	%p14, %r280, 0;
	@%p14 bra 	$L__BB0_26;
	ld.global.u32 	%r281, [%rd6+180];
	xor.b32  	%r348, %r348, %r281;
	ld.global.u32 	%r282, [%rd6+184];
	xor.b32  	%r347, %r347, %r282;
	ld.global.u32 	%r283, [%rd6+188];
	xor.b32  	%r346, %r346, %r283;
	ld.global.u32 	%r284, [%rd6+192];
	xor.b32  	%r345, %r345, %r284;
	ld.global.u32 	%r285, [%rd6+196];
	xor.b32  	%r344, %r344, %r285;
$L__BB0_26:
	and.b32  	%r287, %r214, 1024;
	setp.eq.s32 	%p15, %r287, 0;
	@%p15 bra 	$L__BB0_28;
	ld.global.u32 	%r288, [%rd6+200];
	xor.b32  	%r348, %r348, %r288;
	ld.global.u32 	%r289, [%rd6+204];
	xor.b32  	%r347, %r347, %r289;
	ld.global.u32 	%r290, [%rd6+208];
	xor.b32  	%r346, %r346, %r290;
	ld.global.u32 	%r291, [%rd6+212];
	xor.b32  	%r345, %r345, %r291;
	ld.global.u32 	%r292, [%rd6+216];
	xor.b32  	%r344, %r344, %r292;
$L__BB0_28:
	and.b32  	%r294, %r214, 2048;
	setp.eq.s32 	%p16, %r294, 0;
	@%p16 bra 	$L__BB0_30;
	ld.global.u32 	%r295, [%rd6+220];
	xor.b32  	%r348, %r348, %r295;
	ld.global.u32 	%r296, [%rd6+224];
	xor.b32  	%r347, %r347, %r296;
	ld.global.u32 	%r297, [%rd6+228];
	xor.b32  	%r346, %r346, %r297;
	ld.global.u32 	%r298, [%rd6+232];
	xor.b32  	%r345, %r345, %r298;
	ld.global.u32 	%r299, [%rd6+236];
	xor.b32  	%r344, %r344, %r299;
$L__BB0_30:
	and.b32  	%r301, %r214, 4096;
	setp.eq.s32 	%p17, %r301, 0;
	@%p17 bra 	$L__BB0_32;
	ld.global.u32 	%r302, [%rd6+240];
	xor.b32  	%r348, %r348, %r302;
	ld.global.u32 	%r303, [%rd6+244];
	xor.b32  	%r347, %r347, %r303;
	ld.global.u32 	%r304, [%rd6+248];
	xor.b32  	%r346, %r346, %r304;
	ld.global.u32 	%r305, [%rd6+252];
	xor.b32  	%r345, %r345, %r305;
	ld.global.u32 	%r306, [%rd6+256];
	xor.b32  	%r344, %r344, %r306;
$L__BB0_32:
	and.b32  	%r308, %r214, 8192;
	setp.eq.s32 	%p18, %r308, 0;
	@%p18 bra 	$L__BB0_34;
	ld.global.u32 	%r309, [%rd6+260];
	xor.b32  	%r348, %r348, %r309;
	ld.global.u32 	%r310, [%rd6+264];
	xor.b32  	%r347, %r347, %r310;
	ld.global.u32 	%r311, [%rd6+268];
	xor.b32  	%r346, %r346, %r311;
	ld.global.u32 	%r312, [%rd6+272];
	xor.b32  	%r345, %r345, %r312;
	ld.global.u32 	%r313, [%rd6+276];
	xor.b32  	%r344, %r344, %r313;
$L__BB0_34:
	and.b32  	%r315, %r214, 16384;
	setp.eq.s32 	%p19, %r315, 0;
	@%p19 bra 	$L__BB0_36;
	ld.global.u32 	%r316, [%rd6+280];
	xor.b32  	%r348, %r348, %r316;
	ld.global.u32 	%r317, [%rd6+284];
	xor.b32  	%r347, %r347, %r317;
	ld.global.u32 	%r318, [%rd6+288];
	xor.b32  	%r346, %r346, %r318;
	ld.global.u32 	%r319, [%rd6+292];
	xor.b32  	%r345, %r345, %r319;
	ld.global.u32 	%r320, [%rd6+296];
	xor.b32  	%r344, %r344, %r320;
$L__BB0_36:
	and.b32  	%r322, %r214, 32768;
	setp.eq.s32 	%p20, %r322, 0;
	@%p20 bra 	$L__BB0_38;
	ld.global.u32 	%r323, [%rd6+300];
	xor.b32  	%r348, %r348, %r323;
	ld.global.u32 	%r324, [%rd6+304];
	xor.b32  	%r347, %r347, %r324;
	ld.global.u32 	%r325, [%rd6+308];
	xor.b32  	%r346, %r346, %r325;
	ld.global.u32 	%r326, [%rd6+312];
	xor.b32  	%r345, %r345, %r326;
	ld.global.u32 	%r327, [%rd6+316];
	xor.b32  	%r344, %r344, %r327;
$L__BB0_38:
	add.s32 	%r343, %r343, 16;
	setp.ne.s32 	%p21, %r343, 32;
	@%p21 bra 	$L__BB0_6;
	mad.lo.s32 	%r328, %r337, -31, %r11;
	add.s32 	%r337, %r328, 1;
	setp.ne.s32 	%p22, %r337, 5;
	@%p22 bra 	$L__BB0_5;
	st.u32 	[%rd8+4], %r348;
	st.u32 	[%rd8+8], %r347;
	st.u32 	[%rd8+12], %r346;
	st.u32 	[%rd8+16], %r345;
	st.u32 	[%rd8+20], %r344;
	add.s32 	%r331, %r331, 1;
	setp.lt.u32 	%p23, %r331, %r2;
	@%p23 bra 	$L__BB0_4;
$L__BB0_41:
	shr.u64 	%rd7, %rd18, 2;
	add.s32 	%r330, %r330, 1;
	setp.gt.u64 	%p24, %rd18, 3;
	mov.u64 	%rd18, %rd7;
	@%p24 bra 	$L__BB0_2;
$L__BB0_42:
	mov.b32 	%r329, 0;
	st.v2.u32 	[%rd8+24], {%r329, %r329};
	st.u32 	[%rd8+32], %r329;
	mov.b64 	%rd14, 0;
	st.u64 	[%rd8+40], %rd14;
	shl.b64 	%rd15, %rd2, 3;
	mov.u64 	%rd16, curand_states;
	add.s64 	%rd17, %rd16, %rd15;
	st.global.u64 	[%rd17], %rd8;
	ret;

}
	// .globl	prepare_simulation
.visible .entry prepare_simulation()
{
	.reg .b32 	%r<19>;
	.reg .b64 	%rd<4>;

	mov.u32 	%r1, %ctaid.x;
	mov.u32 	%r2, %ctaid.y;
	mov.u32 	%r3, %nctaid.x;
	mov.u32 	%r4, %nctaid.y;
	mov.u32 	%r5, %ctaid.z;
	mad.lo.s32 	%r6, %r5, %r4, %r2;
	mad.lo.s32 	%r7, %r6, %r3, %r1;
	mov.u32 	%r8, %ntid.x;
	mov.u32 	%r9, %ntid.y;
	mov.u32 	%r10, %ntid.z;
	mov.u32 	%r11, %tid.z;
	mov.u32 	%r12, %tid.y;
	mov.u32 	%r13, %tid.x;
	mad.lo.s32 	%r14, %r7, %r10, %r11;
	mad.lo.s32 	%r15, %r14, %r9, %r12;
	mad.lo.s32 	%r16, %r15, %r8, %r13;
	mul.wide.s32 	%rd1, %r16, 32;
	mov.u64 	%rd2, data;
	add.s64 	%rd3, %rd2, %rd1;
	mov.b32 	%r17, 0;
	st.global.u32 	[%rd3], %r17;
	st.global.u32 	[%rd3+4], %r17;
	mov.b32 	%r18, 1065353216;
	st.global.u32 	[%rd3+8], %r18;
	st.global.u32 	[%rd3+12], %r17;
	st.global.u32 	[%rd3+16], %r17;
	st.global.u32 	[%rd3+20], %r17;
	st.global.u32 	[%rd3+24], %r17;
	st.global.u32 	[%rd3+28], %r17;
	ret;

}
	// .globl	continue_simulation
.visible .entry continue_simulation()
{
	.local .align 4 .b8 	__local_depot2[28];
	.reg .b64 	%SP;
	.reg .b64 	%SPL;
	.reg .pred 	%p<132>;
	.reg .b32 	%r<826>;
	.reg .b32 	%f<582>;
	.reg .b64 	%rd<315>;
	.reg .b64 	%fd<187>;

	mov.u64 	%SPL, __local_depot2;
	add.u64 	%rd1, %SPL, 0;
	add.u64 	%rd2, %SPL, 0;
	add.u64 	%rd3, %SPL, 0;
	add.u64 	%rd4, %SPL, 0;
	add.u64 	%rd5, %SPL, 0;
	add.u64 	%rd6, %SPL, 0;
	add.u64 	%rd7, %SPL, 0;
	add.u64 	%rd8, %SPL, 0;
	mov.u32 	%r209, %ctaid.x;
	mov.u32 	%r210, %ctaid.y;
	mov.u32 	%r211, %nctaid.x;
	mov.u32 	%r212, %nctaid.y;
	mov.u32 	%r213, %ctaid.z;
	mad.lo.s32 	%r214, %r213, %r212, %r210;
	mad.lo.s32 	%r215, %r214, %r211, %r209;
	mov.u32 	%r216, %ntid.x;
	mov.u32 	%r217, %ntid.y;
	mov.u32 	%r218, %ntid.z;
	mov.u32 	%r219, %tid.z;
	mov.u32 	%r220, %tid.y;
	mov.u32 	%r221, %tid.x;
	mad.lo.s32 	%r222, %r215, %r218, %r219;
	mad.lo.s32 	%r223, %r222, %r217, %r220;
	mad.lo.s32 	%r224, %r223, %r216, %r221;
	mul.wide.s32 	%rd93, %r224, 32;
	mov.u64 	%rd94, data;
	add.s64 	%rd9, %rd94, %rd93;
	ld.global.f32 	%f150, [%rd9];
	cvt.rzi.s32.f32 	%r792, %f150;
	ld.global.f32 	%f579, [%rd9+4];
	ld.global.f32 	%f580, [%rd9+8];
	ld.global.f32 	%f575, [%rd9+12];
	ld.global.f32 	%f576, [%rd9+16];
	ld.global.f32 	%f581, [%rd9+20];
	ld.global.f32 	%f577, [%rd9+24];
	ld.global.f32 	%f578, [%rd9+28];
	mul.wide.s32 	%rd95, %r224, 8;
	mov.u64 	%rd96, curand_states;
	add.s64 	%rd10, %rd96, %rd95;
	ld.global.u64 	%rd97, [%rd10];
	cvta.to.global.u64 	%rd98, %rd97;
	ld.global.v2.u32 	{%r225, %r226}, [%rd98];
	shr.u32 	%r227, %r226, 2;
	xor.b32  	%r228, %r227, %r226;
	ld.global.v2.u32 	{%r229, %r230}, [%rd98+8];
	ld.global.v2.u32 	{%r231, %r232}, [%rd98+16];
	st.global.v2.u32 	[%rd98+8], {%r230, %r231};
	shl.b32 	%r233, %r232, 4;
	shl.b32 	%r234, %r228, 1;
	xor.b32  	%r235, %r234, %r233;
	xor.b32  	%r236, %r235, %r228;
	xor.b32  	%r237, %r236, %r232;
	st.global.v2.u32 	[%rd98+16], {%r232, %r237};
	add.s32 	%r238, %r225, 362437;
	st.global.v2.u32 	[%rd98], {%r238, %r229};
	add.s32 	%r239, %r237, %r238;
	cvt.rn.f32.u32 	%f151, %r239;
	fma.rn.f32 	%f8, %f151, 0f2F800000, 0f2F000000;
	cvt.f64.f32 	%fd9, %f581;
	mul.f64 	%fd10, %fd9, 0d401921FB54442D18;
	cvt.rn.f32.f64 	%f9, %fd10;
	mul.f32 	%f152, %f9, 0f3F22F983;
	cvt.rni.s32.f32 	%r762, %f152;
	cvt.rn.f32.s32 	%f153, %r762;
	fma.rn.f32 	%f154, %f153, 0fBFC90FDA, %f9;
	fma.rn.f32 	%f155, %f153, 0fB3A22168, %f154;
	fma.rn.f32 	%f546, %f153, 0fA7C234C5, %f155;
	abs.f32 	%f11, %f9;
	setp.ltu.f32 	%p1, %f11, 0f47CE4780;
	@%p1 bra 	$L__BB2_8;
	setp.neu.f32 	%p2, %f11, 0f7F800000;
	@%p2 bra 	$L__BB2_3;
	mov.f32 	%f158, 0f00000000;
	mul.rn.f32 	%f546, %f9, %f158;
	mov.b32 	%r762, 0;
	bra.uni 	$L__BB2_8;
$L__BB2_3:
	mov.b32 	%r3, %f9;
	shl.b32 	%r241, %r3, 8;
	or.b32  	%r4, %r241, -2147483648;
	mov.b64 	%rd285, 0;
	mov.b32 	%r759, 0;
	mov.u64 	%rd283, __cudart_i2opi_f;
	mov.u64 	%rd284, %rd8;
$L__BB2_4:
	.pragma "nounroll";
	ld.global.nc.u32 	%r242, [%rd283];
	mad.wide.u32 	%rd101, %r242, %r4, %rd285;
	shr.u64 	%rd285, %rd101, 32;
	st.local.u32 	[%rd284], %rd101;
	add.s32 	%r759, %r759, 1;
	add.s64 	%rd284, %rd284, 4;
	add.s64 	%rd283, %rd283, 4;
	setp.ne.s32 	%p3, %r759, 6;
	@%p3 bra 	$L__BB2_4;
	shr.u32 	%r243, %r3, 23;
	st.local.u32 	[%rd8+24], %rd285;
	and.b32  	%r7, %r243, 31;
	and.b32  	%r244, %r243, 224;
	add.s32 	%r245, %r244, -128;
	shr.u32 	%r246, %r245, 5;
	mul.wide.u32 	%rd102, %r246, 4;
	sub.s64 	%rd17, %rd8, %rd102;
	ld.local.u32 	%r760, [%rd17+24];
	ld.local.u32 	%r761, [%rd17+20];
	setp.eq.s32 	%p4, %r7, 0;
	@%p4 bra 	$L__BB2_7;
	shf.l.wrap.b32 	%r760, %r761, %r760, %r7;
	ld.local.u32 	%r247, [%rd17+16];
	shf.l.wrap.b32 	%r761, %r247, %r761, %r7;
$L__BB2_7:
	shr.u32 	%r248, %r760, 30;
	shf.l.wrap.b32 	%r249, %r761, %r760, 2;
	shl.b32 	%r250, %r761, 2;
	shr.u32 	%r251, %r249, 31;
	add.s32 	%r252, %r251, %r248;
	neg.s32 	%r253, %r252;
	setp.lt.s32 	%p5, %r3, 0;
	selp.b32 	%r762, %r253, %r252, %p5;
	xor.b32  	%r254, %r249, %r3;
	shr.s32 	%r255, %r249, 31;
	xor.b32  	%r256, %r255, %r249;
	xor.b32  	%r257, %r255, %r250;
	cvt.u64.u32 	%rd103, %r256;
	shl.b64 	%rd104, %rd103, 32;
	cvt.u64.u32 	%rd105, %r257;
	or.b64  	%rd106, %rd104, %rd105;
	cvt.rn.f64.s64 	%fd11, %rd106;
	mul.f64 	%fd12, %fd11, 0d3BF921FB54442D19;
	cvt.rn.f32.f64 	%f156, %fd12;
	neg.f32 	%f157, %f156;
	setp.lt.s32 	%p6, %r254, 0;
	selp.f32 	%f546, %f157, %f156, %p6;
$L__BB2_8:
	mul.rn.f32 	%f159, %f546, %f546;
	and.b32  	%r259, %r762, 1;
	setp.eq.b32 	%p7, %r259, 1;
	selp.f32 	%f160, 0f3F800000, %f546, %p7;
	fma.rn.f32 	%f161, %f159, %f160, 0f00000000;
	fma.rn.f32 	%f162, %f159, 0f37CBAC00, 0fBAB607ED;
	selp.f32 	%f163, %f162, 0fB94D4153, %p7;
	selp.f32 	%f164, 0f3D2AAABB, 0f3C0885E4, %p7;
	fma.rn.f32 	%f165, %f163, %f159, %f164;
	selp.f32 	%f166, 0fBEFFFFFF, 0fBE2AAAA8, %p7;
	fma.rn.f32 	%f167, %f165, %f159, %f166;
	fma.rn.f32 	%f168, %f167, %f161, %f160;
	and.b32  	%r260, %r762, 2;
	setp.eq.s32 	%p8, %r260, 0;
	mov.f32 	%f169, 0f00000000;
	sub.f32 	%f170, %f169, %f168;
	selp.f32 	%f171, %f168, %f170, %p8;
	cvt.f64.f32 	%fd13, %f171;
	cvt.f64.f32 	%fd14, %f8;
	cvt.f64.f32 	%fd15, %f580;
	mul.f64 	%fd16, %fd15, 0dBFB9C7224F7287EC;
	fma.rn.f64 	%fd17, %fd14, 0d3F949F4EA5F5398A, %fd16;
	fma.rn.f64 	%fd1, %fd13, 0d3FE43EF29F4A2D04, %fd17;
	cvt.f64.f32 	%fd18, %f579;
	mul.f64 	%fd19, %fd18, 0d400DFDF3B645A1CB;
	cvt.rn.f32.f64 	%f15, %fd19;
	mul.f32 	%f172, %f15, 0f3F22F983;
	cvt.rni.s32.f32 	%r766, %f172;
	cvt.rn.f32.s32 	%f173, %r766;
	fma.rn.f32 	%f174, %f173, 0fBFC90FDA, %f15;
	fma.rn.f32 	%f175, %f173, 0fB3A22168, %f174;
	fma.rn.f32 	%f547, %f173, 0fA7C234C5, %f175;
	abs.f32 	%f17, %f15;
	setp.ltu.f32 	%p9, %f17, 0f47CE4780;
	@%p9 bra 	$L__BB2_16;
	setp.neu.f32 	%p10, %f17, 0f7F800000;
	@%p10 bra 	$L__BB2_11;
	mov.f32 	%f178, 0f00000000;
	mul.rn.f32 	%f547, %f15, %f178;
	mov.b32 	%r766, 0;
	bra.uni 	$L__BB2_16;
$L__BB2_11:
	mov.b32 	%r17, %f15;
	shl.b32 	%r262, %r17, 8;
	or.b32  	%r18, %r262, -2147483648;
	mov.b64 	%rd288, 0;
	mov.b32 	%r763, 0;
	mov.u64 	%rd286, __cudart_i2opi_f;
	mov.u64 	%rd287, %rd8;
$L__BB2_12:
	.pragma "nounroll";
	ld.global.nc.u32 	%r263, [%rd286];
	mad.wide.u32 	%rd109, %r263, %r18, %rd288;
	shr.u64 	%rd288, %rd109, 32;
	st.local.u32 	[%rd287], %rd109;
	add.s32 	%r763, %r763, 1;
	add.s64 	%rd287, %rd287, 4;
	add.s64 	%rd286, %rd286, 4;
	setp.ne.s32 	%p11, %r763, 6;
	@%p11 bra 	$L__BB2_12;
	shr.u32 	%r264, %r17, 23;
	st.local.u32 	[%rd8+24], %rd288;
	and.b32  	%r21, %r264, 31;
	and.b32  	%r265, %r264, 224;
	add.s32 	%r266, %r265, -128;
	shr.u32 	%r267, %r266, 5;
	mul.wide.u32 	%rd110, %r267, 4;
	sub.s64 	%rd24, %rd8, %rd110;
	ld.local.u32 	%r764, [%rd24+24];
	ld.local.u32 	%r765, [%rd24+20];
	setp.eq.s32 	%p12, %r21, 0;
	@%p12 bra 	$L__BB2_15;
	shf.l.wrap.b32 	%r764, %r765, %r764, %r21;
	ld.local.u32 	%r268, [%rd24+16];
	shf.l.wrap.b32 	%r765, %r268, %r765, %r21;
$L__BB2_15:
	shr.u32 	%r269, %r764, 30;
	shf.l.wrap.b32 	%r270, %r765, %r764, 2;
	shl.b32 	%r271, %r765, 2;
	shr.u32 	%r272, %r270, 31;
	add.s32 	%r273, %r272, %r269;
	neg.s32 	%r274, %r273;
	setp.lt.s32 	%p13, %r17, 0;
	selp.b32 	%r766, %r274, %r273, %p13;
	xor.b32  	%r275, %r270, %r17;
	shr.s32 	%r276, %r270, 31;
	xor.b32  	%r277, %r276, %r270;
	xor.b32  	%r278, %r276, %r271;
	cvt.u64.u32 	%rd111, %r277;
	shl.b64 	%rd112, %rd111, 32;
	cvt.u64.u32 	%rd113, %r278;
	or.b64  	%rd114, %rd112, %rd113;
	cvt.rn.f64.s64 	%fd20, %rd114;
	mul.f64 	%fd21, %fd20, 0d3BF921FB54442D19;
	cvt.rn.f32.f64 	%f176, %fd21;
	neg.f32 	%f177, %f176;
	setp.lt.s32 	%p14, %r275, 0;
	selp.f32 	%f547, %f177, %f176, %p14;
$L__BB2_16:
	add.s32 	%r280, %r766, 1;
	mul.rn.f32 	%f179, %f547, %f547;
	and.b32  	%r281, %r766, 1;
	setp.eq.b32 	%p15, %r281, 1;
	selp.f32 	%f180, %f547, 0f3F800000, %p15;
	fma.rn.f32 	%f181, %f179, %f180, 0f00000000;
	fma.rn.f32 	%f182, %f179, 0f37CBAC00, 0fBAB607ED;
	selp.f32 	%f183, 0fB94D4153, %f182, %p15;
	selp.f32 	%f184, 0f3C0885E4, 0f3D2AAABB, %p15;
	fma.rn.f32 	%f185, %f183, %f179, %f184;
	selp.f32 	%f186, 0fBE2AAAA8, 0fBEFFFFFF, %p15;
	fma.rn.f32 	%f187, %f185, %f179, %f186;
	fma.rn.f32 	%f188, %f187, %f181, %f180;
	and.b32  	%r282, %r280, 2;
	setp.eq.s32 	%p16, %r282, 0;
	mov.f32 	%f189, 0f00000000;
	sub.f32 	%f190, %f189, %f188;
	selp.f32 	%f191, %f188, %f190, %p16;
	cvt.f64.f32 	%fd22, %f191;
	fma.rn.f64 	%fd23, %fd22, 0d3FDA955B61EE1C39, %fd1;
	add.f64 	%fd24, %fd23, 0d3FB9C7224F7287EC;
	cvt.rn.f32.f64 	%f21, %fd24;
	ld.const.f32 	%f22, [dt];
	mul.f32 	%f192, %f22, %f21;
	cvt.f64.f32 	%fd25, %f192;
	fma.rn.f64 	%fd27, %fd25, 0d3FE0000000000000, %fd15;
	cvt.rn.f32.f64 	%f23, %fd27;
	mul.f32 	%f193, %f580, %f22;
	cvt.f64.f32 	%fd28, %f193;
	fma.rn.f64 	%fd30, %fd28, 0d3FE0000000000000, %fd9;
	cvt.rn.f32.f64 	%f194, %fd30;
	ld.global.u64 	%rd115, [%rd10];
	cvta.to.global.u64 	%rd116, %rd115;
	ld.global.v2.u32 	{%r283, %r284}, [%rd116];
	shr.u32 	%r285, %r284, 2;
	xor.b32  	%r286, %r285, %r284;
	ld.global.v2.u32 	{%r287, %r288}, [%rd116+8];
	ld.global.v2.u32 	{%r289, %r290}, [%rd116+16];
	st.global.v2.u32 	[%rd116+8], {%r288, %r289};
	shl.b32 	%r291, %r290, 4;
	shl.b32 	%r292, %r286, 1;
	xor.b32  	%r293, %r292, %r291;
	xor.b32  	%r294, %r293, %r286;
	xor.b32  	%r295, %r294, %r290;
	st.global.v2.u32 	[%rd116+16], {%r290, %r295};
	add.s32 	%r296, %r283, 362437;
	st.global.v2.u32 	[%rd116], {%r296, %r287};
	add.s32 	%r297, %r295, %r296;
	cvt.rn.f32.u32 	%f195, %r297;
	fma.rn.f32 	%f24, %f195, 0f2F800000, 0f2F000000;
	cvt.f64.f32 	%fd31, %f194;
	mul.f64 	%fd32, %fd31, 0d401921FB54442D18;
	cvt.rn.f32.f64 	%f25, %fd32;
	mul.f32 	%f196, %f25, 0f3F22F983;
	cvt.rni.s32.f32 	%r770, %f196;
	cvt.rn.f32.s32 	%f197, %r770;
	fma.rn.f32 	%f198, %f197, 0fBFC90FDA, %f25;
	fma.rn.f32 	%f199, %f197, 0fB3A22168, %f198;
	fma.rn.f32 	%f548, %f197, 0fA7C234C5, %f199;
	abs.f32 	%f27, %f25;
	setp.ltu.f32 	%p17, %f27, 0f47CE4780;
	@%p17 bra 	$L__BB2_24;
	setp.neu.f32 	%p18, %f27, 0f7F800000;
	@%p18 bra 	$L__BB2_19;
	mov.f32 	%f202, 0f00000000;
	mul.rn.f32 	%f548, %f25, %f202;
	mov.b32 	%r770, 0;
	bra.uni 	$L__BB2_24;
$L__BB2_19:
	mov.b32 	%r31, %f25;
	mov.b64 	%rd291, 0;
	mov.b32 	%r767, 0;
	mov.u64 	%rd289, __cudart_i2opi_f;
	shl.b32 	%r300, %r31, 8;
	or.b32  	%r301, %r300, -2147483648;
	mov.u64 	%rd290, %rd8;
$L__BB2_20:
	.pragma "nounroll";
	ld.global.nc.u32 	%r299, [%rd289];
	mad.wide.u32 	%rd119, %r299, %r301, %rd291;
	shr.u64 	%rd291, %rd119, 32;
	st.local.u32 	[%rd290], %rd119;
	add.s32 	%r767, %r767, 1;
	add.s64 	%rd290, %rd290, 4;
	add.s64 	%rd289, %rd289, 4;
	setp.ne.s32 	%p19, %r767, 6;
	@%p19 bra 	$L__BB2_20;
	shr.u32 	%r302, %r31, 23;
	st.local.u32 	[%rd8+24], %rd291;
	and.b32  	%r34, %r302, 31;
	and.b32  	%r303, %r302, 224;
	add.s32 	%r304, %r303, -128;
	shr.u32 	%r305, %r304, 5;
	mul.wide.u32 	%rd120, %r305, 4;
	sub.s64 	%rd31, %rd8, %rd120;
	ld.local.u32 	%r768, [%rd31+24];
	ld.local.u32 	%r769, [%rd31+20];
	setp.eq.s32 	%p20, %r34, 0;
	@%p20 bra 	$L__BB2_23;
	shf.l.wrap.b32 	%r768, %r769, %r768, %r34;
	ld.local.u32 	%r306, [%rd31+16];
	shf.l.wrap.b32 	%r769, %r306, %r769, %r34;
$L__BB2_23:
	shr.u32 	%r307, %r768, 30;
	shf.l.wrap.b32 	%r308, %r769, %r768, 2;
	shl.b32 	%r309, %r769, 2;
	shr.u32 	%r310, %r308, 31;
	add.s32 	%r311, %r310, %r307;
	neg.s32 	%r312, %r311;
	setp.lt.s32 	%p21, %r31, 0;
	selp.b32 	%r770, %r312, %r311, %p21;
	xor.b32  	%r313, %r308, %r31;
	shr.s32 	%r314, %r308, 31;
	xor.b32  	%r315, %r314, %r308;
	xor.b32  	%r316, %r314, %r309;
	cvt.u64.u32 	%rd121, %r315;
	shl.b64 	%rd122, %rd121, 32;
	cvt.u64.u32 	%rd123, %r316;
	or.b64  	%rd124, %rd122, %rd123;
	cvt.rn.f64.s64 	%fd33, %rd124;
	mul.f64 	%fd34, %fd33, 0d3BF921FB54442D19;
	cvt.rn.f32.f64 	%f200, %fd34;
	neg.f32 	%f201, %f200;
	setp.lt.s32 	%p22, %r313, 0;
	selp.f32 	%f548, %f201, %f200, %p22;
$L__BB2_24:
	mul.rn.f32 	%f203, %f548, %f548;
	and.b32  	%r318, %r770, 1;
	setp.eq.b32 	%p23, %r318, 1;
	selp.f32 	%f204, 0f3F800000, %f548, %p23;
	fma.rn.f32 	%f205, %f203, %f204, 0f00000000;
	fma.rn.f32 	%f206, %f203, 0f37CBAC00, 0fBAB607ED;
	selp.f32 	%f207, %f206, 0fB94D4153, %p23;
	selp.f32 	%f208, 0f3D2AAABB, 0f3C0885E4, %p23;
	fma.rn.f32 	%f209, %f207, %f203, %f208;
	selp.f32 	%f210, 0fBEFFFFFF, 0fBE2AAAA8, %p23;
	fma.rn.f32 	%f211, %f209, %f203, %f210;
	fma.rn.f32 	%f212, %f211, %f205, %f204;
	and.b32  	%r319, %r770, 2;
	setp.eq.s32 	%p24, %r319, 0;
	mov.f32 	%f213, 0f00000000;
	sub.f32 	%f214, %f213, %f212;
	selp.f32 	%f215, %f212, %f214, %p24;
	cvt.f64.f32 	%fd35, %f215;
	cvt.f64.f32 	%fd36, %f24;
	cvt.f64.f32 	%fd37, %f23;
	mul.f64 	%fd38, %fd37, 0dBFB9C7224F7287EC;
	fma.rn.f64 	%fd39, %fd36, 0d3F949F4EA5F5398A, %fd38;
	fma.rn.f64 	%fd2, %fd35, 0d3FE43EF29F4A2D04, %fd39;
	cvt.f64.f32 	%fd41, %f22;
	fma.rn.f64 	%fd42, %fd41, 0d3FE0000000000000, %fd18;
	cvt.rn.f32.f64 	%f216, %fd42;
	cvt.f64.f32 	%fd43, %f216;
	mul.f64 	%fd44, %fd43, 0d400DFDF3B645A1CB;
	cvt.rn.f32.f64 	%f31, %fd44;
	mul.f32 	%f217, %f31, 0f3F22F983;
	cvt.rni.s32.f32 	%r782, %f217;
	cvt.rn.f32.s32 	%f218, %r782;
	fma.rn.f32 	%f219, %f218, 0fBFC90FDA, %f31;
	fma.rn.f32 	%f220, %f218, 0fB3A22168, %f219;
	fma.rn.f32 	%f551, %f218, 0fA7C234C5, %f220;
	abs.f32 	%f33, %f31;
	setp.ltu.f32 	%p25, %f33, 0f47CE4780;
	mov.u32 	%r774, %r782;
	mov.f32 	%f549, %f551;
	@%p25 bra 	$L__BB2_32;
	setp.neu.f32 	%p26, %f33, 0f7F800000;
	@%p26 bra 	$L__BB2_27;
	mov.f32 	%f223, 0f00000000;
	mul.rn.f32 	%f549, %f31, %f223;
	mov.b32 	%r774, 0;
	bra.uni 	$L__BB2_32;
$L__BB2_27:
	mov.b64 	%rd294, 0;
	mov.b32 	%r771, 0;
	mov.u64 	%rd292, __cudart_i2opi_f;
	mov.b32 	%r322, %f31;
	shl.b32 	%r323, %r322, 8;
	or.b32  	%r324, %r323, -2147483648;
	mov.u64 	%rd293, %rd8;
$L__BB2_28:
	.pragma "nounroll";
	ld.global.nc.u32 	%r321, [%rd292];
	mad.wide.u32 	%rd127, %r321, %r324, %rd294;
	shr.u64 	%rd294, %rd127, 32;
	st.local.u32 	[%rd293], %rd127;
	add.s32 	%r771, %r771, 1;
	add.s64 	%rd293, %rd293, 4;
	add.s64 	%rd292, %rd292, 4;
	setp.ne.s32 	%p27, %r771, 6;
	@%p27 bra 	$L__BB2_28;
	shr.u32 	%r326, %r322, 23;
	st.local.u32 	[%rd8+24], %rd294;
	and.b32  	%r327, %r326, 31;
	and.b32  	%r328, %r326, 224;
	add.s32 	%r329, %r328, -128;
	shr.u32 	%r330, %r329, 5;
	mul.wide.u32 	%rd128, %r330, 4;
	sub.s64 	%rd38, %rd8, %rd128;
	ld.local.u32 	%r772, [%rd38+24];
	ld.local.u32 	%r773, [%rd38+20];
	setp.eq.s32 	%p28, %r327, 0;
	@%p28 bra 	$L__BB2_31;
	shf.l.wrap.b32 	%r772, %r773, %r772, %r327;
	ld.local.u32 	%r334, [%rd38+16];
	shf.l.wrap.b32 	%r773, %r334, %r773, %r327;
$L__BB2_31:
	shr.u32 	%r335, %r772, 30;
	shf.l.wrap.b32 	%r336, %r773, %r772, 2;
	shl.b32 	%r337, %r773, 2;
	shr.u32 	%r338, %r336, 31;
	add.s32 	%r339, %r338, %r335;
	neg.s32 	%r340, %r339;
	setp.lt.s32 	%p29, %r322, 0;
	selp.b32 	%r774, %r340, %r339, %p29;
	xor.b32  	%r342, %r336, %r322;
	shr.s32 	%r343, %r336, 31;
	xor.b32  	%r344, %r343, %r336;
	xor.b32  	%r345, %r343, %r337;
	cvt.u64.u32 	%rd129, %r344;
	shl.b64 	%rd130, %rd129, 32;
	cvt.u64.u32 	%rd131, %r345;
	or.b64  	%rd132, %rd130, %rd131;
	cvt.rn.f64.s64 	%fd45, %rd132;
	mul.f64 	%fd46, %fd45, 0d3BF921FB54442D19;
	cvt.rn.f32.f64 	%f221, %fd46;
	neg.f32 	%f222, %f221;
	setp.lt.s32 	%p30, %r342, 0;
	selp.f32 	%f549, %f222, %f221, %p30;
$L__BB2_32:
	add.s32 	%r347, %r774, 1;
	mul.rn.f32 	%f224, %f549, %f549;
	and.b32  	%r348, %r774, 1;
	setp.eq.b32 	%p31, %r348, 1;
	selp.f32 	%f225, %f549, 0f3F800000, %p31;
	fma.rn.f32 	%f226, %f224, %f225, 0f00000000;
	fma.rn.f32 	%f227, %f224, 0f37CBAC00, 0fBAB607ED;
	selp.f32 	%f228, 0fB94D4153, %f227, %p31;
	selp.f32 	%f229, 0f3C0885E4, 0f3D2AAABB, %p31;
	fma.rn.f32 	%f230, %f228, %f224, %f229;
	selp.f32 	%f231, 0fBE2AAAA8, 0fBEFFFFFF, %p31;
	fma.rn.f32 	%f232, %f230, %f224, %f231;
	fma.rn.f32 	%f233, %f232, %f226, %f225;
	and.b32  	%r349, %r347, 2;
	setp.eq.s32 	%p32, %r349, 0;
	mov.f32 	%f234, 0f00000000;
	sub.f32 	%f235, %f234, %f233;
	selp.f32 	%f236, %f233, %f235, %p32;
	cvt.f64.f32 	%fd47, %f236;
	fma.rn.f64 	%fd48, %fd47, 0d3FDA955B61EE1C39, %fd2;
	add.f64 	%fd49, %fd48, 0d3FB9C7224F7287EC;
	cvt.rn.f32.f64 	%f37, %fd49;
	cvt.f64.f32 	%fd50, %f192;
	cvt.f64.f32 	%fd51, %f580;
	fma.rn.f64 	%fd52, %fd50, 0d3FE0000000000000, %fd51;
	cvt.rn.f32.f64 	%f239, %fd52;
	mul.f32 	%f240, %f22, %f239;
	cvt.f64.f32 	%fd53, %f240;
	cvt.f64.f32 	%fd54, %f581;
	fma.rn.f64 	%fd55, %fd53, 0d3FE0000000000000, %fd54;
	cvt.rn.f32.f64 	%f241, %fd55;
	ld.global.u64 	%rd133, [%rd10];
	cvta.to.global.u64 	%rd134, %rd133;
	ld.global.v2.u32 	{%r350, %r351}, [%rd134];
	shr.u32 	%r352, %r351, 2;
	xor.b32  	%r353, %r352, %r351;
	ld.global.v2.u32 	{%r354, %r355}, [%rd134+8];
	ld.global.v2.u32 	{%r356, %r357}, [%rd134+16];
	st.global.v2.u32 	[%rd134+8], {%r355, %r356};
	shl.b32 	%r358, %r357, 4;
	shl.b32 	%r359, %r353, 1;
	xor.b32  	%r360, %r359, %r358;
	xor.b32  	%r361, %r360, %r353;
	xor.b32  	%r362, %r361, %r357;
	st.global.v2.u32 	[%rd134+16], {%r357, %r362};
	add.s32 	%r363, %r350, 362437;
	st.global.v2.u32 	[%rd134], {%r363, %r354};
	add.s32 	%r364, %r362, %r363;
	cvt.rn.f32.u32 	%f242, %r364;
	fma.rn.f32 	%f38, %f242, 0f2F800000, 0f2F000000;
	cvt.f64.f32 	%fd56, %f241;
	mul.f64 	%fd57, %fd56, 0d401921FB54442D18;
	cvt.rn.f32.f64 	%f39, %fd57;
	mul.f32 	%f243, %f39, 0f3F22F983;
	cvt.rni.s32.f32 	%r778, %f243;
	cvt.rn.f32.s32 	%f244, %r778;
	fma.rn.f32 	%f245, %f244, 0fBFC90FDA, %f39;
	fma.rn.f32 	%f246, %f244, 0fB3A22168, %f245;
	fma.rn.f32 	%f550, %f244, 0fA7C234C5, %f246;
	abs.f32 	%f41, %f39;
	setp.ltu.f32 	%p33, %f41, 0f47CE4780;
	@%p33 bra 	$L__BB2_40;
	setp.neu.f32 	%p34, %f41, 0f7F800000;
	@%p34 bra 	$L__BB2_35;
	mov.f32 	%f249, 0f00000000;
	mul.rn.f32 	%f550, %f39, %f249;
	mov.b32 	%r778, 0;
	bra.uni 	$L__BB2_40;
$L__BB2_35:
	mov.b32 	%r55, %f39;
	mov.b64 	%rd297, 0;
	mov.b32 	%r775, 0;
	mov.u64 	%rd295, __cudart_i2opi_f;
	shl.b32 	%r367, %r55, 8;
	or.b32  	%r368, %r367, -2147483648;
	mov.u64 	%rd296, %rd8;
$L__BB2_36:
	.pragma "nounroll";
	ld.global.nc.u32 	%r366, [%rd295];
	mad.wide.u32 	%rd137, %r366, %r368, %rd297;
	shr.u64 	%rd297, %rd137, 32;
	st.local.u32 	[%rd296], %rd137;
	add.s32 	%r775, %r775, 1;
	add.s64 	%rd296, %rd296, 4;
	add.s64 	%rd295, %rd295, 4;
	setp.ne.s32 	%p35, %r775, 6;
	@%p35 bra 	$L__BB2_36;
	shr.u32 	%r369, %r55, 23;
	st.local.u32 	[%rd8+24], %rd297;
	and.b32  	%r370, %r369, 31;
	and.b32  	%r371, %r369, 224;
	add.s32 	%r372, %r371, -128;
	shr.u32 	%r373, %r372, 5;
	mul.wide.u32 	%rd138, %r373, 4;
	sub.s64 	%rd139, %rd8, %rd138;
	ld.local.u32 	%r776, [%rd139+24];
	ld.local.u32 	%r777, [%rd139+20];
	setp.eq.s32 	%p36, %r370, 0;
	@%p36 bra 	$L__BB2_39;
	shf.l.wrap.b32 	%r776, %r777, %r776, %r370;
	ld.local.u32 	%r379, [%rd139+16];
	shf.l.wrap.b32 	%r777, %r379, %r777, %r370;
$L__BB2_39:
	shr.u32 	%r380, %r776, 30;
	shf.l.wrap.b32 	%r381, %r777, %r776, 2;
	shl.b32 	%r382, %r777, 2;
	shr.u32 	%r383, %r381, 31;
	add.s32 	%r384, %r383, %r380;
	neg.s32 	%r385, %r384;
	setp.lt.s32 	%p37, %r55, 0;
	selp.b32 	%r778, %r385, %r384, %p37;
	xor.b32  	%r386, %r381, %r55;
	shr.s32 	%r387, %r381, 31;
	xor.b32  	%r388, %r387, %r381;
	xor.b32  	%r389, %r387, %r382;
	cvt.u64.u32 	%rd142, %r388;
	shl.b64 	%rd143, %rd142, 32;
	cvt.u64.u32 	%rd144, %r389;
	or.b64  	%rd145, %rd143, %rd144;
	cvt.rn.f64.s64 	%fd58, %rd145;
	mul.f64 	%fd59, %fd58, 0d3BF921FB54442D19;
	cvt.rn.f32.f64 	%f247, %fd59;
	neg.f32 	%f248, %f247;
	setp.lt.s32 	%p38, %r386, 0;
	selp.f32 	%f550, %f248, %f247, %p38;
$L__BB2_40:
	abs.f32 	%f45, %f31;
	setp.ltu.f32 	%p39, %f45, 0f47CE4780;
	mul.rn.f32 	%f250, %f550, %f550;
	and.b32  	%r391, %r778, 1;
	setp.eq.b32 	%p40, %r391, 1;
	selp.f32 	%f251, 0f3F800000, %f550, %p40;
	fma.rn.f32 	%f252, %f250, %f251, 0f00000000;
	fma.rn.f32 	%f253, %f250, 0f37CBAC00, 0fBAB607ED;
	selp.f32 	%f254, %f253, 0fB94D4153, %p40;
	selp.f32 	%f255, 0f3D2AAABB, 0f3C0885E4, %p40;
	fma.rn.f32 	%f256, %f254, %f250, %f255;
	selp.f32 	%f257, 0fBEFFFFFF, 0fBE2AAAA8, %p40;
	fma.rn.f32 	%f258, %f256, %f250, %f257;
	fma.rn.f32 	%f259, %f258, %f252, %f251;
	and.b32  	%r392, %r778, 2;
	setp.eq.s32 	%p41, %r392, 0;
	mov.f32 	%f260, 0f00000000;
	sub.f32 	%f261, %f260, %f259;
	selp.f32 	%f262, %f259, %f261, %p41;
	cvt.f64.f32 	%fd60, %f262;
	cvt.f64.f32 	%fd61, %f38;
	mul.f32 	%f264, %f22, %f37;
	cvt.f64.f32 	%fd62, %f264;
	cvt.f64.f32 	%fd63, %f580;
	fma.rn.f64 	%fd64, %fd62, 0d3FE0000000000000, %fd63;
	cvt.rn.f32.f64 	%f265, %fd64;
	cvt.f64.f32 	%fd65, %f265;
	mul.f64 	%fd66, %fd65, 0dBFB9C7224F7287EC;
	fma.rn.f64 	%fd67, %fd61, 0d3F949F4EA5F5398A, %fd66;
	fma.rn.f64 	%fd3, %fd60, 0d3FE43EF29F4A2D04, %fd67;
	@%p39 bra 	$L__BB2_48;
	setp.neu.f32 	%p42, %f45, 0f7F800000;
	@%p42 bra 	$L__BB2_43;
	mov.f32 	%f268, 0f00000000;
	mul.rn.f32 	%f551, %f31, %f268;
	mov.b32 	%r782, 0;
	bra.uni 	$L__BB2_48;
$L__BB2_43:
	mov.b32 	%r66, %f31;
	mov.b64 	%rd300, 0;
	mov.b32 	%r779, 0;
	mov.u64 	%rd298, __cudart_i2opi_f;
	shl.b32 	%r395, %r66, 8;
	or.b32  	%r396, %r395, -2147483648;
	mov.u64 	%rd299, %rd8;
$L__BB2_44:
	.pragma "nounroll";
	ld.global.nc.u32 	%r394, [%rd298];
	mad.wide.u32 	%rd148, %r394, %r396, %rd300;
	shr.u64 	%rd300, %rd148, 32;
	st.local.u32 	[%rd299], %rd148;
	add.s32 	%r779, %r779, 1;
	add.s64 	%rd299, %rd299, 4;
	add.s64 	%rd298, %rd298, 4;
	setp.ne.s32 	%p43, %r779, 6;
	@%p43 bra 	$L__BB2_44;
	shr.u32 	%r397, %r66, 23;
	st.local.u32 	[%rd8+24], %rd300;
	and.b32  	%r69, %r397, 31;
	and.b32  	%r398, %r397, 224;
	add.s32 	%r399, %r398, -128;
	shr.u32 	%r400, %r399, 5;
	mul.wide.u32 	%rd149, %r400, 4;
	sub.s64 	%rd51, %rd8, %rd149;
	ld.local.u32 	%r780, [%rd51+24];
	ld.local.u32 	%r781, [%rd51+20];
	setp.eq.s32 	%p44, %r69, 0;
	@%p44 bra 	$L__BB2_47;
	shf.l.wrap.b32 	%r780, %r781, %r780, %r69;
	ld.local.u32 	%r401, [%rd51+16];
	shf.l.wrap.b32 	%r781, %r401, %r781, %r69;
$L__BB2_47:
	shr.u32 	%r402, %r780, 30;
	shf.l.wrap.b32 	%r403, %r781, %r780, 2;
	shl.b32 	%r404, %r781, 2;
	shr.u32 	%r405, %r403, 31;
	add.s32 	%r406, %r405, %r402;
	neg.s32 	%r407, %r406;
	setp.lt.s32 	%p45, %r66, 0;
	selp.b32 	%r782, %r407, %r406, %p45;
	xor.b32  	%r408, %r403, %r66;
	shr.s32 	%r409, %r403, 31;
	xor.b32  	%r410, %r409, %r403;
	xor.b32  	%r411, %r409, %r404;
	cvt.u64.u32 	%rd150, %r410;
	shl.b64 	%rd151, %rd150, 32;
	cvt.u64.u32 	%rd152, %r411;
	or.b64  	%rd153, %rd151, %rd152;
	cvt.rn.f64.s64 	%fd68, %rd153;
	mul.f64 	%fd69, %fd68, 0d3BF921FB54442D19;
	cvt.rn.f32.f64 	%f266, %fd69;
	neg.f32 	%f267, %f266;
	setp.lt.s32 	%p46, %r408, 0;
	selp.f32 	%f551, %f267, %f266, %p46;
$L__BB2_48:
	add.s32 	%r413, %r782, 1;
	mul.rn.f32 	%f269, %f551, %f551;
	and.b32  	%r414, %r782, 1;
	setp.eq.b32 	%p47, %r414, 1;
	selp.f32 	%f270, %f551, 0f3F800000, %p47;
	fma.rn.f32 	%f271, %f269, %f270, 0f00000000;
	fma.rn.f32 	%f272, %f269, 0f37CBAC00, 0fBAB607ED;
	selp.f32 	%f273, 0fB94D4153, %f272, %p47;
	selp.f32 	%f274, 0f3C0885E4, 0f3D2AAABB, %p47;
	fma.rn.f32 	%f275, %f273, %f269, %f274;
	selp.f32 	%f276, 0fBE2AAAA8, 0fBEFFFFFF, %p47;
	fma.rn.f32 	%f277, %f275, %f269, %f276;
	fma.rn.f32 	%f278, %f277, %f271, %f270;
	and.b32  	%r415, %r413, 2;
	setp.eq.s32 	%p48, %r415, 0;
	mov.f32 	%f279, 0f00000000;
	sub.f32 	%f280, %f279, %f278;
	selp.f32 	%f281, %f278, %f280, %p48;
	cvt.f64.f32 	%fd70, %f281;
	fma.rn.f64 	%fd71, %fd70, 0d3FDA955B61EE1C39, %fd3;
	add.f64 	%fd72, %fd71, 0d3FB9C7224F7287EC;
	cvt.rn.f32.f64 	%f49, %fd72;
	cvt.f64.f32 	%fd74, %f580;
	fma.rn.f64 	%fd75, %fd62, 0d3FE0000000000000, %fd74;
	cvt.rn.f32.f64 	%f284, %fd75;
	fma.rn.f32 	%f285, %f22, %f284, %f581;
	ld.global.u64 	%rd154, [%rd10];
	cvta.to.global.u64 	%rd155, %rd154;
	ld.global.v2.u32 	{%r416, %r417}, [%rd155];
	shr.u32 	%r418, %r417, 2;
	xor.b32  	%r419, %r418, %r417;
	ld.global.v2.u32 	{%r420, %r421}, [%rd155+8];
	ld.global.v2.u32 	{%r422, %r423}, [%rd155+16];
	st.global.v2.u32 	[%rd155+8], {%r421, %r422};
	shl.b32 	%r424, %r423, 4;
	shl.b32 	%r425, %r419, 1;
	xor.b32  	%r426, %r425, %r424;
	xor.b32  	%r427, %r426, %r419;
	xor.b32  	%r428, %r427, %r423;
	st.global.v2.u32 	[%rd155+16], {%r423, %r428};
	add.s32 	%r429, %r416, 362437;
	st.global.v2.u32 	[%rd155], {%r429, %r420};
	add.s32 	%r430, %r428, %r429;
	cvt.rn.f32.u32 	%f286, %r430;
	fma.rn.f32 	%f50, %f286, 0f2F800000, 0f2F000000;
	cvt.f64.f32 	%fd76, %f285;
	mul.f64 	%fd77, %fd76, 0d401921FB54442D18;
	cvt.rn.f32.f64 	%f51, %fd77;
	mul.f32 	%f287, %f51, 0f3F22F983;
	cvt.rni.s32.f32 	%r786, %f287;
	cvt.rn.f32.s32 	%f288, %r786;
	fma.rn.f32 	%f289, %f288, 0fBFC90FDA, %f51;
	fma.rn.f32 	%f290, %f288, 0fB3A22168, %f289;
	fma.rn.f32 	%f552, %f288, 0fA7C234C5, %f290;
	abs.f32 	%f53, %f51;
	setp.ltu.f32 	%p49, %f53, 0f47CE4780;
	@%p49 bra 	$L__BB2_56;
	setp.neu.f32 	%p50, %f53, 0f7F800000;
	@%p50 bra 	$L__BB2_51;
	mov.f32 	%f293, 0f00000000;
	mul.rn.f32 	%f552, %f51, %f293;
	mov.b32 	%r786, 0;
	bra.uni 	$L__BB2_56;
$L__BB2_51:
	mov.b32 	%r79, %f51;
	mov.b64 	%rd303, 0;
	mov.b32 	%r783, 0;
	mov.u64 	%rd301, __cudart_i2opi_f;
	shl.b32 	%r433, %r79, 8;
	or.b32  	%r434, %r433, -2147483648;
	mov.u64 	%rd302, %rd8;
$L__BB2_52:
	.pragma "nounroll";
	ld.global.nc.u32 	%r432, [%rd301];
	mad.wide.u32 	%rd158, %r432, %r434, %rd303;
	shr.u64 	%rd303, %rd158, 32;
	st.local.u32 	[%rd302], %rd158;
	add.s32 	%r783, %r783, 1;
	add.s64 	%rd302, %rd302, 4;
	add.s64 	%rd301, %rd301, 4;
	setp.ne.s32 	%p51, %r783, 6;
	@%p51 bra 	$L__BB2_52;
	shr.u32 	%r435, %r79, 23;
	st.local.u32 	[%rd8+24], %rd303;
	and.b32  	%r82, %r435, 31;
	and.b32  	%r436, %r435, 224;
	add.s32 	%r437, %r436, -128;
	shr.u32 	%r438, %r437, 5;
	mul.wide.u32 	%rd159, %r438, 4;
	sub.s64 	%rd58, %rd8, %rd159;
	ld.local.u32 	%r784, [%rd58+24];
	ld.local.u32 	%r785, [%rd58+20];
	setp.eq.s32 	%p52, %r82, 0;
	@%p52 bra 	$L__BB2_55;
	shf.l.wrap.b32 	%r784, %r785, %r784, %r82;
	ld.local.u32 	%r439, [%rd58+16];
	shf.l.wrap.b32 	%r785, %r439, %r785, %r82;
$L__BB2_55:
	shr.u32 	%r440, %r784, 30;
	shf.l.wrap.b32 	%r441, %r785, %r784, 2;
	shl.b32 	%r442, %r785, 2;
	shr.u32 	%r443, %r441, 31;
	add.s32 	%r444, %r443, %r440;
	neg.s32 	%r445, %r444;
	setp.lt.s32 	%p53, %r79, 0;
	selp.b32 	%r786, %r445, %r444, %p53;
	xor.b32  	%r446, %r441, %r79;
	shr.s32 	%r447, %r441, 31;
	xor.b32  	%r448, %r447, %r441;
	xor.b32  	%r449, %r447, %r442;
	cvt.u64.u32 	%rd160, %r448;
	shl.b64 	%rd161, %rd160, 32;
	cvt.u64.u32 	%rd162, %r449;
	or.b64  	%rd163, %rd161, %rd162;
	cvt.rn.f64.s64 	%fd78, %rd163;
	mul.f64 	%fd79, %fd78, 0d3BF921FB54442D19;
	cvt.rn.f32.f64 	%f291, %fd79;
	neg.f32 	%f292, %f291;
	setp.lt.s32 	%p54, %r446, 0;
	selp.f32 	%f552, %f292, %f291, %p54;
$L__BB2_56:
	mul.rn.f32 	%f294, %f552, %f552;
	and.b32  	%r451, %r786, 1;
	setp.eq.b32 	%p55, %r451, 1;
	selp.f32 	%f295, 0f3F800000, %f552, %p55;
	fma.rn.f32 	%f296, %f294, %f295, 0f00000000;
	fma.rn.f32 	%f297, %f294, 0f37CBAC00, 0fBAB607ED;
	selp.f32 	%f298, %f297, 0fB94D4153, %p55;
	selp.f32 	%f299, 0f3D2AAABB, 0f3C0885E4, %p55;
	fma.rn.f32 	%f300, %f298, %f294, %f299;
	selp.f32 	%f301, 0fBEFFFFFF, 0fBE2AAAA8, %p55;
	fma.rn.f32 	%f302, %f300, %f294, %f301;
	fma.rn.f32 	%f303, %f302, %f296, %f295;
	and.b32  	%r452, %r786, 2;
	setp.eq.s32 	%p56, %r452, 0;
	mov.f32 	%f304, 0f00000000;
	sub.f32 	%f305, %f304, %f303;
	selp.f32 	%f306, %f303, %f305, %p56;
	cvt.f64.f32 	%fd80, %f306;
	cvt.f64.f32 	%fd81, %f50;
	fma.rn.f32 	%f307, %f22, %f49, %f580;
	cvt.f64.f32 	%fd82, %f307;
	mul.f64 	%fd83, %fd82, 0dBFB9C7224F7287EC;
	fma.rn.f64 	%fd84, %fd81, 0d3F949F4EA5F5398A, %fd83;
	fma.rn.f64 	%fd4, %fd80, 0d3FE43EF29F4A2D04, %fd84;
	add.f32 	%f308, %f579, %f22;
	cvt.f64.f32 	%fd85, %f308;
	mul.f64 	%fd86, %fd85, 0d400DFDF3B645A1CB;
	cvt.rn.f32.f64 	%f58, %fd86;
	mul.f32 	%f309, %f58, 0f3F22F983;
	cvt.rni.s32.f32 	%r790, %f309;
	cvt.rn.f32.s32 	%f310, %r790;
	fma.rn.f32 	%f311, %f310, 0fBFC90FDA, %f58;
	fma.rn.f32 	%f312, %f310, 0fB3A22168, %f311;
	fma.rn.f32 	%f553, %f310, 0fA7C234C5, %f312;
	abs.f32 	%f60, %f58;
	setp.ltu.f32 	%p57, %f60, 0f47CE4780;
	@%p57 bra 	$L__BB2_64;
	setp.neu.f32 	%p58, %f60, 0f7F800000;
	@%p58 bra 	$L__BB2_59;
	mov.f32 	%f315, 0f00000000;
	mul.rn.f32 	%f553, %f58, %f315;
	mov.b32 	%r790, 0;
	bra.uni 	$L__BB2_64;
$L__BB2_59:
	mov.b32 	%r92, %f58;
	mov.b64 	%rd304, 0;
	mov.b32 	%r787, 0;
	mov.u64 	%rd166, __cudart_i2opi_f;
	shl.b32 	%r455, %r92, 8;
	or.b32  	%r456, %r455, -2147483648;
$L__BB2_60:
	.pragma "nounroll";
	mul.wide.u32 	%rd165, %r787, 4;
	add.s64 	%rd167, %rd166, %rd165;
	ld.global.nc.u32 	%r454, [%rd167];
	mad.wide.u32 	%rd168, %r454, %r456, %rd304;
	shr.u64 	%rd304, %rd168, 32;
	add.s64 	%rd169, %rd8, %rd165;
	st.local.u32 	[%rd169], %rd168;
	add.s32 	%r787, %r787, 1;
	setp.ne.s32 	%p59, %r787, 6;
	@%p59 bra 	$L__BB2_60;
	shr.u32 	%r457, %r92, 23;
	st.local.u32 	[%rd8+24], %rd304;
	and.b32  	%r95, %r457, 31;
	and.b32  	%r458, %r457, 224;
	add.s32 	%r459, %r458, -128;
	shr.u32 	%r460, %r459, 5;
	mul.wide.u32 	%rd170, %r460, 4;
	sub.s64 	%rd61, %rd8, %rd170;
	ld.local.u32 	%r788, [%rd61+24];
	ld.local.u32 	%r789, [%rd61+20];
	setp.eq.s32 	%p60, %r95, 0;
	@%p60 bra 	$L__BB2_63;
	shf.l.wrap.b32 	%r788, %r789, %r788, %r95;
	ld.local.u32 	%r461, [%rd61+16];
	shf.l.wrap.b32 	%r789, %r461, %r789, %r95;
$L__BB2_63:
	shr.u32 	%r462, %r788, 30;
	shf.l.wrap.b32 	%r463, %r789, %r788, 2;
	shl.b32 	%r464, %r789, 2;
	shr.u32 	%r465, %r463, 31;
	add.s32 	%r466, %r465, %r462;
	neg.s32 	%r467, %r466;
	setp.lt.s32 	%p61, %r92, 0;
	selp.b32 	%r790, %r467, %r466, %p61;
	xor.b32  	%r468, %r463, %r92;
	shr.s32 	%r469, %r463, 31;
	xor.b32  	%r470, %r469, %r463;
	xor.b32  	%r471, %r469, %r464;
	cvt.u64.u32 	%rd171, %r470;
	shl.b64 	%rd172, %rd171, 32;
	cvt.u64.u32 	%rd173, %r471;
	or.b64  	%rd174, %rd172, %rd173;
	cvt.rn.f64.s64 	%fd87, %rd174;
	mul.f64 	%fd88, %fd87, 0d3BF921FB54442D19;
	cvt.rn.f32.f64 	%f313, %fd88;
	neg.f32 	%f314, %f313;
	setp.lt.s32 	%p62, %r468, 0;
	selp.f32 	%f553, %f314, %f313, %p62;
$L__BB2_64:
	add.s32 	%r473, %r790, 1;
	mul.rn.f32 	%f316, %f553, %f553;
	and.b32  	%r474, %r790, 1;
	setp.eq.b32 	%p63, %r474, 1;
	selp.f32 	%f317, %f553, 0f3F800000, %p63;
	fma.rn.f32 	%f318, %f316, %f317, 0f00000000;
	fma.rn.f32 	%f319, %f316, 0f37CBAC00, 0fBAB607ED;
	selp.f32 	%f320, 0fB94D4153, %f319, %p63;
	selp.f32 	%f321, 0f3C0885E4, 0f3D2AAABB, %p63;
	fma.rn.f32 	%f322, %f320, %f316, %f321;
	selp.f32 	%f323, 0fBE2AAAA8, 0fBEFFFFFF, %p63;
	fma.rn.f32 	%f324, %f322, %f316, %f323;
	fma.rn.f32 	%f325, %f324, %f318, %f317;
	and.b32  	%r475, %r473, 2;
	setp.eq.s32 	%p64, %r475, 0;
	mov.f32 	%f326, 0f00000000;
	sub.f32 	%f327, %f326, %f325;
	selp.f32 	%f328, %f325, %f327, %p64;
	cvt.f64.f32 	%fd89, %f328;
	fma.rn.f64 	%fd90, %fd89, 0d3FDA955B61EE1C39, %fd4;
	add.f64 	%fd91, %fd90, 0d3FB9C7224F7287EC;
	cvt.rn.f32.f64 	%f329, %fd91;
	fma.rn.f32 	%f330, %f37, 0f40000000, %f21;
	fma.rn.f32 	%f331, %f49, 0f40000000, %f330;
	add.f32 	%f554, %f331, %f329;
	cvt.f64.f32 	%fd92, %f192;
	cvt.f64.f32 	%fd93, %f580;
	fma.rn.f64 	%fd94, %fd92, 0d3FE0000000000000, %fd93;
	cvt.rn.f32.f64 	%f333, %fd94;
	fma.rn.f32 	%f334, %f333, 0f40000000, %f580;
	mul.f32 	%f335, %f22, %f37;
	cvt.f64.f32 	%fd95, %f335;
	fma.rn.f64 	%fd96, %fd95, 0d3FE0000000000000, %fd93;
	cvt.rn.f32.f64 	%f336, %fd96;
	fma.rn.f32 	%f337, %f336, 0f40000000, %f334;
	fma.rn.f32 	%f338, %f22, %f49, %f580;
	add.f32 	%f555, %f337, %f338;
	ld.const.u32 	%r104, [steps_per_kernel_call];
	setp.lt.s32 	%p65, %r104, 1;
	mov.u32 	%r825, %r792;
	@%p65 bra 	$L__BB2_133;
	add.s32 	%r825, %r792, %r104;
	mov.b32 	%r791, 0;
	ld.const.u32 	%r108, [steps_per_period];
	cvt.f64.f32 	%fd129, %f22;
	mov.u64 	%rd271, __cudart_i2opi_f;
$L__BB2_66:
	sub.f32 	%f339, %f580, %f575;
	rem.s32 	%r477, %r792, %r108;
	add.s32 	%r478, %r477, 1;
	cvt.rn.f32.s32 	%f340, %r478;
	div.rn.f32 	%f341, %f339, %f340;
	add.f32 	%f575, %f575, %f341;
	sub.f32 	%f342, %f581, %f577;
	div.rn.f32 	%f343, %f342, %f340;
	add.f32 	%f577, %f577, %f343;
	add.s32 	%r479, %r108, -1;
	rem.s32 	%r480, %r792, %r479;
	setp.ne.s32 	%p66, %r480, 0;
	@%p66 bra 	$L__BB2_68;
	div.s32 	%r481, %r792, %r108;
	sub.f32 	%f345, %f575, %f576;
	rem.s32 	%r482, %r481, %r108;
	add.s32 	%r483, %r482, 1;
	cvt.rn.f32.s32 	%f346, %r483;
	div.rn.f32 	%f347, %f345, %f346;
	add.f32 	%f576, %f576, %f347;
	sub.f32 	%f348, %f577, %f578;
	div.rn.f32 	%f349, %f348, %f346;
	add.f32 	%f578, %f578, %f349;
	mov.f32 	%f575, 0f00000000;
	mov.f32 	%f577, %f575;
$L__BB2_68:
	div.rn.f32 	%f350, %f554, 0f40C00000;
	fma.rn.f32 	%f580, %f350, %f22, %f580;
	div.rn.f32 	%f351, %f555, 0f40C00000;
	fma.rn.f32 	%f581, %f351, %f22, %f581;
	add.f32 	%f579, %f579, %f22;
	ld.global.u64 	%rd175, [%rd10];
	cvta.to.global.u64 	%rd176, %rd175;
	ld.global.v2.u32 	{%r484, %r485}, [%rd176];
	shr.u32 	%r486, %r485, 2;
	xor.b32  	%r487, %r486, %r485;
	ld.global.v2.u32 	{%r488, %r489}, [%rd176+8];
	ld.global.v2.u32 	{%r490, %r491}, [%rd176+16];
	st.global.v2.u32 	[%rd176+8], {%r489, %r490};
	shl.b32 	%r492, %r491, 4;
	shl.b32 	%r493, %r487, 1;
	xor.b32  	%r494, %r493, %r492;
	xor.b32  	%r495, %r494, %r487;
	xor.b32  	%r496, %r495, %r491;
	st.global.v2.u32 	[%rd176+16], {%r491, %r496};
	add.s32 	%r497, %r484, 362437;
	st.global.v2.u32 	[%rd176], {%r497, %r488};
	add.s32 	%r498, %r496, %r497;
	cvt.rn.f32.u32 	%f352, %r498;
	fma.rn.f32 	%f87, %f352, 0f2F800000, 0f2F000000;
	cvt.f64.f32 	%fd97, %f581;
	mul.f64 	%fd98, %fd97, 0d401921FB54442D18;
	cvt.rn.f32.f64 	%f88, %fd98;
	mul.f32 	%f353, %f88, 0f3F22F983;
	cvt.rni.s32.f32 	%r796, %f353;
	cvt.rn.f32.s32 	%f354, %r796;
	fma.rn.f32 	%f355, %f354, 0fBFC90FDA, %f88;
	fma.rn.f32 	%f356, %f354, 0fB3A22168, %f355;
	fma.rn.f32 	%f567, %f354, 0fA7C234C5, %f356;
	abs.f32 	%f90, %f88;
	setp.ltu.f32 	%p67, %f90, 0f47CE4780;
	@%p67 bra 	$L__BB2_76;
	setp.neu.f32 	%p68, %f90, 0f7F800000;
	@%p68 bra 	$L__BB2_71;
	mov.f32 	%f359, 0f00000000;
	mul.rn.f32 	%f567, %f88, %f359;
	mov.b32 	%r796, 0;
	bra.uni 	$L__BB2_76;
$L__BB2_71:
	mov.b32 	%r110, %f88;
	mov.b64 	%rd307, 0;
	mov.b32 	%r793, 0;
	mov.u64 	%rd305, __cudart_i2opi_f;
	mov.u64 	%rd306, %rd8;
$L__BB2_72:
	.pragma "nounroll";
	ld.global.nc.u32 	%r500, [%rd305];
	shl.b32 	%r501, %r110, 8;
	or.b32  	%r502, %r501, -2147483648;
	mad.wide.u32 	%rd179, %r500, %r502, %rd307;
	shr.u64 	%rd307, %rd179, 32;
	st.local.u32 	[%rd306], %rd179;
	add.s32 	%r793, %r793, 1;
	add.s64 	%rd306, %rd306, 4;
	add.s64 	%rd305, %rd305, 4;
	setp.ne.s32 	%p69, %r793, 6;
	@%p69 bra 	$L__BB2_72;
	shr.u32 	%r503, %r110, 23;
	st.local.u32 	[%rd8+24], %rd307;
	and.b32  	%r113, %r503, 31;
	and.b32  	%r504, %r503, 224;
	add.s32 	%r505, %r504, -128;
	shr.u32 	%r506, %r505, 5;
	mul.wide.u32 	%rd180, %r506, 4;
	sub.s64 	%rd68, %rd8, %rd180;
	ld.local.u32 	%r794, [%rd68+24];
	ld.local.u32 	%r795, [%rd68+20];
	setp.eq.s32 	%p70, %r113, 0;
	@%p70 bra 	$L__BB2_75;
	shf.l.wrap.b32 	%r794, %r795, %r794, %r113;
	ld.local.u32 	%r507, [%rd68+16];
	shf.l.wrap.b32 	%r795, %r507, %r795, %r113;
$L__BB2_75:
	shr.u32 	%r508, %r794, 30;
	shf.l.wrap.b32 	%r509, %r795, %r794, 2;
	shl.b32 	%r510, %r795, 2;
	shr.u32 	%r511, %r509, 31;
	add.s32 	%r512, %r511, %r508;
	neg.s32 	%r513, %r512;
	setp.lt.s32 	%p71, %r110, 0;
	selp.b32 	%r796, %r513, %r512, %p71;
	xor.b32  	%r514, %r509, %r110;
	shr.s32 	%r515, %r509, 31;
	xor.b32  	%r516, %r515, %r509;
	xor.b32  	%r517, %r515, %r510;
	cvt.u64.u32 	%rd181, %r516;
	shl.b64 	%rd182, %rd181, 32;
	cvt.u64.u32 	%rd183, %r517;
	or.b64  	%rd184, %rd182, %rd183;
	cvt.rn.f64.s64 	%fd99, %rd184;
	mul.f64 	%fd100, %fd99, 0d3BF921FB54442D19;
	cvt.rn.f32.f64 	%f357, %fd100;
	neg.f32 	%f358, %f357;
	setp.lt.s32 	%p72, %r514, 0;
	selp.f32 	%f567, %f358, %f357, %p72;
$L__BB2_76:
	mul.rn.f32 	%f360, %f567, %f567;
	and.b32  	%r519, %r796, 1;
	setp.eq.b32 	%p73, %r519, 1;
	selp.f32 	%f361, 0f3F800000, %f567, %p73;
	fma.rn.f32 	%f362, %f360, %f361, 0f00000000;
	fma.rn.f32 	%f363, %f360, 0f37CBAC00, 0fBAB607ED;
	selp.f32 	%f364, %f363, 0fB94D4153, %p73;
	selp.f32 	%f365, 0f3D2AAABB, 0f3C0885E4, %p73;
	fma.rn.f32 	%f366, %f364, %f360, %f365;
	selp.f32 	%f367, 0fBEFFFFFF, 0fBE2AAAA8, %p73;
	fma.rn.f32 	%f368, %f366, %f360, %f367;
	fma.rn.f32 	%f369, %f368, %f362, %f361;
	and.b32  	%r520, %r796, 2;
	setp.eq.s32 	%p74, %r520, 0;
	mov.f32 	%f370, 0f00000000;
	sub.f32 	%f371, %f370, %f369;
	selp.f32 	%f372, %f369, %f371, %p74;
	cvt.f64.f32 	%fd101, %f372;
	cvt.f64.f32 	%fd102, %f87;
	cvt.f64.f32 	%fd103, %f580;
	mul.f64 	%fd104, %fd103, 0dBFB9C7224F7287EC;
	fma.rn.f64 	%fd105, %fd102, 0d3F949F4EA5F5398A, %fd104;
	fma.rn.f64 	%fd5, %fd101, 0d3FE43EF29F4A2D04, %fd105;
	cvt.f64.f32 	%fd106, %f579;
	mul.f64 	%fd107, %fd106, 0d400DFDF3B645A1CB;
	cvt.rn.f32.f64 	%f94, %fd107;
	mul.f32 	%f373, %f94, 0f3F22F983;
	cvt.rni.s32.f32 	%r800, %f373;
	cvt.rn.f32.s32 	%f374, %r800;
	fma.rn.f32 	%f375, %f374, 0fBFC90FDA, %f94;
	fma.rn.f32 	%f376, %f374, 0fB3A22168, %f375;
	fma.rn.f32 	%f568, %f374, 0fA7C234C5, %f376;
	abs.f32 	%f96, %f94;
	setp.ltu.f32 	%p75, %f96, 0f47CE4780;
	@%p75 bra 	$L__BB2_84;
	setp.neu.f32 	%p76, %f96, 0f7F800000;
	@%p76 bra 	$L__BB2_79;
	mov.f32 	%f379, 0f00000000;
	mul.rn.f32 	%f568, %f94, %f379;
	mov.b32 	%r800, 0;
	bra.uni 	$L__BB2_84;
$L__BB2_79:
	mov.b32 	%r123, %f94;
	mov.b64 	%rd308, 0;
	mov.b32 	%r797, 0;
$L__BB2_80:
	.pragma "nounroll";
	mul.wide.u32 	%rd186, %r797, 4;
	mov.u64 	%rd187, __cudart_i2opi_f;
	add.s64 	%rd188, %rd187, %rd186;
	ld.global.nc.u32 	%r522, [%rd188];
	shl.b32 	%r523, %r123, 8;
	or.b32  	%r524, %r523, -2147483648;
	mad.wide.u32 	%rd189, %r522, %r524, %rd308;
	shr.u64 	%rd308, %rd189, 32;
	add.s64 	%rd190, %rd7, %rd186;
	st.local.u32 	[%rd190], %rd189;
	add.s32 	%r797, %r797, 1;
	setp.ne.s32 	%p77, %r797, 6;
	@%p77 bra 	$L__BB2_80;
	shr.u32 	%r525, %r123, 23;
	st.local.u32 	[%rd7+24], %rd308;
	and.b32  	%r126, %r525, 31;
	and.b32  	%r526, %r525, 224;
	add.s32 	%r527, %r526, -128;
	shr.u32 	%r528, %r527, 5;
	mul.wide.u32 	%rd191, %r528, 4;
	sub.s64 	%rd71, %rd7, %rd191;
	ld.local.u32 	%r798, [%rd71+24];
	ld.local.u32 	%r799, [%rd71+20];
	setp.eq.s32 	%p78, %r126, 0;
	@%p78 bra 	$L__BB2_83;
	shf.l.wrap.b32 	%r798, %r799, %r798, %r126;
	ld.local.u32 	%r529, [%rd71+16];
	shf.l.wrap.b32 	%r799, %r529, %r799, %r126;
$L__BB2_83:
	shr.u32 	%r530, %r798, 30;
	shf.l.wrap.b32 	%r531, %r799, %r798, 2;
	shl.b32 	%r532, %r799, 2;
	shr.u32 	%r533, %r531, 31;
	add.s32 	%r534, %r533, %r530;
	neg.s32 	%r535, %r534;
	setp.lt.s32 	%p79, %r123, 0;
	selp.b32 	%r800, %r535, %r534, %p79;
	xor.b32  	%r536, %r531, %r123;
	shr.s32 	%r537, %r531, 31;
	xor.b32  	%r538, %r537, %r531;
	xor.b32  	%r539, %r537, %r532;
	cvt.u64.u32 	%rd192, %r538;
	shl.b64 	%rd193, %rd192, 32;
	cvt.u64.u32 	%rd194, %r539;
	or.b64  	%rd195, %rd193, %rd194;
	cvt.rn.f64.s64 	%fd108, %rd195;
	mul.f64 	%fd109, %fd108, 0d3BF921FB54442D19;
	cvt.rn.f32.f64 	%f377, %fd109;
	neg.f32 	%f378, %f377;
	setp.lt.s32 	%p80, %r536, 0;
	selp.f32 	%f568, %f378, %f377, %p80;
$L__BB2_84:
	add.s32 	%r541, %r800, 1;
	mul.rn.f32 	%f380, %f568, %f568;
	and.b32  	%r542, %r800, 1;
	setp.eq.b32 	%p81, %r542, 1;
	selp.f32 	%f381, %f568, 0f3F800000, %p81;
	fma.rn.f32 	%f382, %f380, %f381, 0f00000000;
	fma.rn.f32 	%f383, %f380, 0f37CBAC00, 0fBAB607ED;
	selp.f32 	%f384, 0fB94D4153, %f383, %p81;
	selp.f32 	%f385, 0f3C0885E4, 0f3D2AAABB, %p81;
	fma.rn.f32 	%f386, %f384, %f380, %f385;
	selp.f32 	%f387, 0fBE2AAAA8, 0fBEFFFFFF, %p81;
	fma.rn.f32 	%f388, %f386, %f380, %f387;
	fma.rn.f32 	%f389, %f388, %f382, %f381;
	and.b32  	%r543, %r541, 2;
	setp.eq.s32 	%p82, %r543, 0;
	mov.f32 	%f390, 0f00000000;
	sub.f32 	%f391, %f390, %f389;
	selp.f32 	%f392, %f389, %f391, %p82;
	cvt.f64.f32 	%fd110, %f392;
	fma.rn.f64 	%fd111, %fd110, 0d3FDA955B61EE1C39, %fd5;
	add.f64 	%fd112, %fd111, 0d3FB9C7224F7287EC;
	cvt.rn.f32.f64 	%f100, %fd112;
	mul.f32 	%f393, %f22, %f100;
	cvt.f64.f32 	%fd113, %f393;
	cvt.f64.f32 	%fd114, %f580;
	fma.rn.f64 	%fd115, %fd113, 0d3FE0000000000000, %fd114;
	cvt.rn.f32.f64 	%f101, %fd115;
	mul.f32 	%f394, %f580, %f22;
	cvt.f64.f32 	%fd116, %f394;
	cvt.f64.f32 	%fd117, %f581;
	fma.rn.f64 	%fd118, %fd116, 0d3FE0000000000000, %fd117;
	cvt.rn.f32.f64 	%f395, %fd118;
	ld.global.u64 	%rd196, [%rd10];
	cvta.to.global.u64 	%rd197, %rd196;
	ld.global.v2.u32 	{%r544, %r545}, [%rd197];
	shr.u32 	%r546, %r545, 2;
	xor.b32  	%r547, %r546, %r545;
	ld.global.v2.u32 	{%r548, %r549}, [%rd197+8];
	ld.global.v2.u32 	{%r550, %r551}, [%rd197+16];
	st.global.v2.u32 	[%rd197+8], {%r549, %r550};
	shl.b32 	%r552, %r551, 4;
	shl.b32 	%r553, %r547, 1;
	xor.b32  	%r554, %r553, %r552;
	xor.b32  	%r555, %r554, %r547;
	xor.b32  	%r556, %r555, %r551;
	st.global.v2.u32 	[%rd197+16], {%r551, %r556};
	add.s32 	%r557, %r544, 362437;
	st.global.v2.u32 	[%rd197], {%r557, %r548};
	add.s32 	%r558, %r556, %r557;
	cvt.rn.f32.u32 	%f396, %r558;
	fma.rn.f32 	%f102, %f396, 0f2F800000, 0f2F000000;
	cvt.f64.f32 	%fd119, %f395;
	mul.f64 	%fd120, %fd119, 0d401921FB54442D18;
	cvt.rn.f32.f64 	%f103, %fd120;
	mul.f32 	%f397, %f103, 0f3F22F983;
	cvt.rni.s32.f32 	%r804, %f397;
	cvt.rn.f32.s32 	%f398, %r804;
	fma.rn.f32 	%f399, %f398, 0fBFC90FDA, %f103;
	fma.rn.f32 	%f400, %f398, 0fB3A22168, %f399;
	fma.rn.f32 	%f569, %f398, 0fA7C234C5, %f400;
	abs.f32 	%f105, %f103;
	setp.ltu.f32 	%p83, %f105, 0f47CE4780;
	@%p83 bra 	$L__BB2_92;
	setp.neu.f32 	%p84, %f105, 0f7F800000;
	@%p84 bra 	$L__BB2_87;
	mov.f32 	%f403, 0f00000000;
	mul.rn.f32 	%f569, %f103, %f403;
	mov.b32 	%r804, 0;
	bra.uni 	$L__BB2_92;
$L__BB2_87:
	mov.b32 	%r136, %f103;
	mov.b64 	%rd309, 0;
	mov.b32 	%r801, 0;
$L__BB2_88:
	.pragma "nounroll";
	mul.wide.u32 	%rd199, %r801, 4;
	mov.u64 	%rd200, __cudart_i2opi_f;
	add.s64 	%rd201, %rd200, %rd199;
	ld.global.nc.u32 	%r560, [%rd201];
	shl.b32 	%r561, %r136, 8;
	or.b32  	%r562, %r561, -2147483648;
	mad.wide.u32 	%rd202, %r560, %r562, %rd309;
	shr.u64 	%rd309, %rd202, 32;
	add.s64 	%rd203, %rd6, %rd199;
	st.local.u32 	[%rd203], %rd202;
	add.s32 	%r801, %r801, 1;
	setp.ne.s32 	%p85, %r801, 6;
	@%p85 bra 	$L__BB2_88;
	shr.u32 	%r563, %r136, 23;
	st.local.u32 	[%rd6+24], %rd309;
	and.b32  	%r139, %r563, 31;
	and.b32  	%r564, %r563, 224;
	add.s32 	%r565, %r564, -128;
	shr.u32 	%r566, %r565, 5;
	mul.wide.u32 	%rd204, %r566, 4;
	sub.s64 	%rd74, %rd6, %rd204;
	ld.local.u32 	%r802, [%rd74+24];
	ld.local.u32 	%r803, [%rd74+20];
	setp.eq.s32 	%p86, %r139, 0;
	@%p86 bra 	$L__BB2_91;
	shf.l.wrap.b32 	%r802, %r803, %r802, %r139;
	ld.local.u32 	%r567, [%rd74+16];
	shf.l.wrap.b32 	%r803, %r567, %r803, %r139;
$L__BB2_91:
	shr.u32 	%r568, %r802, 30;
	shf.l.wrap.b32 	%r569, %r803, %r802, 2;
	shl.b32 	%r570, %r803, 2;
	shr.u32 	%r571, %r569, 31;
	add.s32 	%r572, %r571, %r568;
	neg.s32 	%r573, %r572;
	setp.lt.s32 	%p87, %r136, 0;
	selp.b32 	%r804, %r573, %r572, %p87;
	xor.b32  	%r574, %r569, %r136;
	shr.s32 	%r575, %r569, 31;
	xor.b32  	%r576, %r575, %r569;
	xor.b32  	%r577, %r575, %r570;
	cvt.u64.u32 	%rd205, %r576;
	shl.b64 	%rd206, %rd205, 32;
	cvt.u64.u32 	%rd207, %r577;
	or.b64  	%rd208, %rd206, %rd207;
	cvt.rn.f64.s64 	%fd121, %rd208;
	mul.f64 	%fd122, %fd121, 0d3BF921FB54442D19;
	cvt.rn.f32.f64 	%f401, %fd122;
	neg.f32 	%f402, %f401;
	setp.lt.s32 	%p88, %r574, 0;
	selp.f32 	%f569, %f402, %f401, %p88;
$L__BB2_92:
	mul.rn.f32 	%f404, %f569, %f569;
	and.b32  	%r579, %r804, 1;
	setp.eq.b32 	%p89, %r579, 1;
	selp.f32 	%f405, 0f3F800000, %f569, %p89;
	fma.rn.f32 	%f406, %f404, %f405, 0f00000000;
	fma.rn.f32 	%f407, %f404, 0f37CBAC00, 0fBAB607ED;
	selp.f32 	%f408, %f407, 0fB94D4153, %p89;
	selp.f32 	%f409, 0f3D2AAABB, 0f3C0885E4, %p89;
	fma.rn.f32 	%f410, %f408, %f404, %f409;
	selp.f32 	%f411, 0fBEFFFFFF, 0fBE2AAAA8, %p89;
	fma.rn.f32 	%f412, %f410, %f404, %f411;
	fma.rn.f32 	%f413, %f412, %f406, %f405;
	and.b32  	%r580, %r804, 2;
	setp.eq.s32 	%p90, %r580, 0;
	mov.f32 	%f414, 0f00000000;
	sub.f32 	%f415, %f414, %f413;
	selp.f32 	%f416, %f413, %f415, %p90;
	cvt.f64.f32 	%fd123, %f416;
	cvt.f64.f32 	%fd124, %f102;
	cvt.f64.f32 	%fd125, %f101;
	mul.f64 	%fd126, %fd125, 0dBFB9C7224F7287EC;
	fma.rn.f64 	%fd127, %fd124, 0d3F949F4EA5F5398A, %fd126;
	fma.rn.f64 	%fd6, %fd123, 0d3FE43EF29F4A2D04, %fd127;
	cvt.f64.f32 	%fd128, %f579;
	fma.rn.f64 	%fd130, %fd129, 0d3FE0000000000000, %fd128;
	cvt.rn.f32.f64 	%f417, %fd130;
	cvt.f64.f32 	%fd131, %f417;
	mul.f64 	%fd132, %fd131, 0d400DFDF3B645A1CB;
	cvt.rn.f32.f64 	%f109, %fd132;
	mul.f32 	%f418, %f109, 0f3F22F983;
	cvt.rni.s32.f32 	%r816, %f418;
	cvt.rn.f32.s32 	%f419, %r816;
	fma.rn.f32 	%f420, %f419, 0fBFC90FDA, %f109;
	fma.rn.f32 	%f421, %f419, 0fB3A22168, %f420;
	fma.rn.f32 	%f572, %f419, 0fA7C234C5, %f421;
	abs.f32 	%f111, %f109;
	setp.ltu.f32 	%p91, %f111, 0f47CE4780;
	mov.u32 	%r808, %r816;
	mov.f32 	%f570, %f572;
	@%p91 bra 	$L__BB2_100;
	setp.neu.f32 	%p92, %f111, 0f7F800000;
	@%p92 bra 	$L__BB2_95;
	mov.f32 	%f424, 0f00000000;
	mul.rn.f32 	%f570, %f109, %f424;
	mov.b32 	%r808, 0;
	bra.uni 	$L__BB2_100;
$L__BB2_95:
	mov.b64 	%rd310, 0;
	mov.b32 	%r805, 0;
$L__BB2_96:
	.pragma "nounroll";
	mul.wide.u32 	%rd210, %r805, 4;
	mov.u64 	%rd211, __cudart_i2opi_f;
	add.s64 	%rd212, %rd211, %rd210;
	ld.global.nc.u32 	%r582, [%rd212];
	mov.b32 	%r583, %f109;
	shl.b32 	%r584, %r583, 8;
	or.b32  	%r585, %r584, -2147483648;
	mad.wide.u32 	%rd213, %r582, %r585, %rd310;
	shr.u64 	%rd310, %rd213, 32;
	add.s64 	%rd214, %rd5, %rd210;
	st.local.u32 	[%rd214], %rd213;
	add.s32 	%r805, %r805, 1;
	setp.ne.s32 	%p93, %r805, 6;
	@%p93 bra 	$L__BB2_96;
	mov.b32 	%r586, %f109;
	shr.u32 	%r587, %r586, 23;
	st.local.u32 	[%rd5+24], %rd310;
	and.b32  	%r588, %r587, 31;
	and.b32  	%r589, %r587, 224;
	add.s32 	%r590, %r589, -128;
	shr.u32 	%r591, %r590, 5;
	mul.wide.u32 	%rd215, %r591, 4;
	sub.s64 	%rd216, %rd5, %rd215;
	ld.local.u32 	%r806, [%rd216+24];
	ld.local.u32 	%r807, [%rd216+20];
	setp.eq.s32 	%p94, %r588, 0;
	@%p94 bra 	$L__BB2_99;
	mov.b32 	%r592, %f109;
	shr.u32 	%r593, %r592, 23;
	and.b32  	%r594, %r593, 31;
	shf.l.wrap.b32 	%r806, %r807, %r806, %r594;
	and.b32  	%r595, %r593, 224;
	add.s32 	%r596, %r595, -128;
	shr.u32 	%r597, %r596, 5;
	mul.wide.u32 	%rd217, %r597, 4;
	sub.s64 	%rd218, %rd5, %rd217;
	ld.local.u32 	%r598, [%rd218+16];
	shf.l.wrap.b32 	%r807, %r598, %r807, %r594;
$L__BB2_99:
	shr.u32 	%r599, %r806, 30;
	shf.l.wrap.b32 	%r600, %r807, %r806, 2;
	shl.b32 	%r601, %r807, 2;
	shr.u32 	%r602, %r600, 31;
	add.s32 	%r603, %r602, %r599;
	neg.s32 	%r604, %r603;
	mov.b32 	%r605, %f109;
	setp.lt.s32 	%p95, %r605, 0;
	selp.b32 	%r808, %r604, %r603, %p95;
	xor.b32  	%r606, %r600, %r605;
	shr.s32 	%r607, %r600, 31;
	xor.b32  	%r608, %r607, %r600;
	xor.b32  	%r609, %r607, %r601;
	cvt.u64.u32 	%rd219, %r608;
	shl.b64 	%rd220, %rd219, 32;
	cvt.u64.u32 	%rd221, %r609;
	or.b64  	%rd222, %rd220, %rd221;
	cvt.rn.f64.s64 	%fd133, %rd222;
	mul.f64 	%fd134, %fd133, 0d3BF921FB54442D19;
	cvt.rn.f32.f64 	%f422, %fd134;
	neg.f32 	%f423, %f422;
	setp.lt.s32 	%p96, %r606, 0;
	selp.f32 	%f570, %f423, %f422, %p96;
$L__BB2_100:
	add.s32 	%r611, %r808, 1;
	mul.rn.f32 	%f425, %f570, %f570;
	and.b32  	%r612, %r808, 1;
	setp.eq.b32 	%p97, %r612, 1;
	selp.f32 	%f426, %f570, 0f3F800000, %p97;
	fma.rn.f32 	%f427, %f425, %f426, 0f00000000;
	fma.rn.f32 	%f428, %f425, 0f37CBAC00, 0fBAB607ED;
	selp.f32 	%f429, 0fB94D4153, %f428, %p97;
	selp.f32 	%f430, 0f3C0885E4, 0f3D2AAABB, %p97;
	fma.rn.f32 	%f431, %f429, %f425, %f430;
	selp.f32 	%f432, 0fBE2AAAA8, 0fBEFFFFFF, %p97;
	fma.rn.f32 	%f433, %f431, %f425, %f432;
	fma.rn.f32 	%f434, %f433, %f427, %f426;
	and.b32  	%r613, %r611, 2;
	setp.eq.s32 	%p98, %r613, 0;
	mov.f32 	%f435, 0f00000000;
	sub.f32 	%f436, %f435, %f434;
	selp.f32 	%f437, %f434, %f436, %p98;
	cvt.f64.f32 	%fd135, %f437;
	fma.rn.f64 	%fd136, %fd135, 0d3FDA955B61EE1C39, %fd6;
	add.f64 	%fd137, %fd136, 0d3FB9C7224F7287EC;
	cvt.rn.f32.f64 	%f115, %fd137;
	mul.f32 	%f439, %f22, %f100;
	cvt.f64.f32 	%fd138, %f439;
	cvt.f64.f32 	%fd139, %f580;
	fma.rn.f64 	%fd140, %fd138, 0d3FE0000000000000, %fd139;
	cvt.rn.f32.f64 	%f440, %fd140;
	mul.f32 	%f441, %f22, %f440;
	cvt.f64.f32 	%fd141, %f441;
	cvt.f64.f32 	%fd142, %f581;
	fma.rn.f64 	%fd143, %fd141, 0d3FE0000000000000, %fd142;
	cvt.rn.f32.f64 	%f442, %fd143;
	ld.global.u64 	%rd223, [%rd10];
	cvta.to.global.u64 	%rd224, %rd223;
	ld.global.v2.u32 	{%r614, %r615}, [%rd224];
	shr.u32 	%r616, %r615, 2;
	xor.b32  	%r617, %r616, %r615;
	ld.global.v2.u32 	{%r618, %r619}, [%rd224+8];
	ld.global.v2.u32 	{%r620, %r621}, [%rd224+16];
	st.global.v2.u32 	[%rd224+8], {%r619, %r620};
	shl.b32 	%r622, %r621, 4;
	shl.b32 	%r623, %r617, 1;
	xor.b32  	%r624, %r623, %r622;
	xor.b32  	%r625, %r624, %r617;
	xor.b32  	%r626, %r625, %r621;
	st.global.v2.u32 	[%rd224+16], {%r621, %r626};
	add.s32 	%r627, %r614, 362437;
	st.global.v2.u32 	[%rd224], {%r627, %r618};
	add.s32 	%r628, %r626, %r627;
	cvt.rn.f32.u32 	%f443, %r628;
	fma.rn.f32 	%f116, %f443, 0f2F800000, 0f2F000000;
	cvt.f64.f32 	%fd144, %f442;
	mul.f64 	%fd145, %fd144, 0d401921FB54442D18;
	cvt.rn.f32.f64 	%f117, %fd145;
	mul.f32 	%f444, %f117, 0f3F22F983;
	cvt.rni.s32.f32 	%r812, %f444;
	cvt.rn.f32.s32 	%f445, %r812;
	fma.rn.f32 	%f446, %f445, 0fBFC90FDA, %f117;
	fma.rn.f32 	%f447, %f445, 0fB3A22168, %f446;
	fma.rn.f32 	%f571, %f445, 0fA7C234C5, %f447;
	abs.f32 	%f119, %f117;
	setp.ltu.f32 	%p99, %f119, 0f47CE4780;
	@%p99 bra 	$L__BB2_108;
	setp.neu.f32 	%p100, %f119, 0f7F800000;
	@%p100 bra 	$L__BB2_103;
	mov.f32 	%f450, 0f00000000;
	mul.rn.f32 	%f571, %f117, %f450;
	mov.b32 	%r812, 0;
	bra.uni 	$L__BB2_108;
$L__BB2_103:
	mov.b32 	%r160, %f117;
	mov.b64 	%rd311, 0;
	mov.b32 	%r809, 0;
$L__BB2_104:
	.pragma "nounroll";
	mul.wide.u32 	%rd226, %r809, 4;
	mov.u64 	%rd227, __cudart_i2opi_f;
	add.s64 	%rd228, %rd227, %rd226;
	ld.global.nc.u32 	%r630, [%rd228];
	shl.b32 	%r631, %r160, 8;
	or.b32  	%r632, %r631, -2147483648;
	mad.wide.u32 	%rd229, %r630, %r632, %rd311;
	shr.u64 	%rd311, %rd229, 32;
	add.s64 	%rd230, %rd4, %rd226;
	st.local.u32 	[%rd230], %rd229;
	add.s32 	%r809, %r809, 1;
	setp.ne.s32 	%p101, %r809, 6;
	@%p101 bra 	$L__BB2_104;
	shr.u32 	%r633, %r160, 23;
	st.local.u32 	[%rd4+24], %rd311;
	and.b32  	%r634, %r633, 31;
	and.b32  	%r635, %r633, 224;
	add.s32 	%r636, %r635, -128;
	shr.u32 	%r637, %r636, 5;
	mul.wide.u32 	%rd231, %r637, 4;
	sub.s64 	%rd232, %rd4, %rd231;
	ld.local.u32 	%r810, [%rd232+24];
	ld.local.u32 	%r811, [%rd232+20];
	setp.eq.s32 	%p102, %r634, 0;
	@%p102 bra 	$L__BB2_107;
	shr.u32 	%r638, %r160, 23;
	and.b32  	%r639, %r638, 31;
	shf.l.wrap.b32 	%r810, %r811, %r810, %r639;
	and.b32  	%r640, %r638, 224;
	add.s32 	%r641, %r640, -128;
	shr.u32 	%r642, %r641, 5;
	mul.wide.u32 	%rd233, %r642, 4;
	sub.s64 	%rd234, %rd4, %rd233;
	ld.local.u32 	%r643, [%rd234+16];
	shf.l.wrap.b32 	%r811, %r643, %r811, %r639;
$L__BB2_107:
	shr.u32 	%r644, %r810, 30;
	shf.l.wrap.b32 	%r645, %r811, %r810, 2;
	shl.b32 	%r646, %r811, 2;
	shr.u32 	%r647, %r645, 31;
	add.s32 	%r648, %r647, %r644;
	neg.s32 	%r649, %r648;
	setp.lt.s32 	%p103, %r160, 0;
	selp.b32 	%r812, %r649, %r648, %p103;
	xor.b32  	%r650, %r645, %r160;
	shr.s32 	%r651, %r645, 31;
	xor.b32  	%r652, %r651, %r645;
	xor.b32  	%r653, %r651, %r646;
	cvt.u64.u32 	%rd235, %r652;
	shl.b64 	%rd236, %rd235, 32;
	cvt.u64.u32 	%rd237, %r653;
	or.b64  	%rd238, %rd236, %rd237;
	cvt.rn.f64.s64 	%fd146, %rd238;
	mul.f64 	%fd147, %fd146, 0d3BF921FB54442D19;
	cvt.rn.f32.f64 	%f448, %fd147;
	neg.f32 	%f449, %f448;
	setp.lt.s32 	%p104, %r650, 0;
	selp.f32 	%f571, %f449, %f448, %p104;
$L__BB2_108:
	abs.f32 	%f123, %f109;
	setp.ltu.f32 	%p105, %f123, 0f47CE4780;
	mul.rn.f32 	%f451, %f571, %f571;
	and.b32  	%r655, %r812, 1;
	setp.eq.b32 	%p106, %r655, 1;
	selp.f32 	%f452, 0f3F800000, %f571, %p106;
	fma.rn.f32 	%f453, %f451, %f452, 0f00000000;
	fma.rn.f32 	%f454, %f451, 0f37CBAC00, 0fBAB607ED;
	selp.f32 	%f455, %f454, 0fB94D4153, %p106;
	selp.f32 	%f456, 0f3D2AAABB, 0f3C0885E4, %p106;
	fma.rn.f32 	%f457, %f455, %f451, %f456;
	selp.f32 	%f458, 0fBEFFFFFF, 0fBE2AAAA8, %p106;
	fma.rn.f32 	%f459, %f457, %f451, %f458;
	fma.rn.f32 	%f460, %f459, %f453, %f452;
	and.b32  	%r656, %r812, 2;
	setp.eq.s32 	%p107, %r656, 0;
	mov.f32 	%f461, 0f00000000;
	sub.f32 	%f462, %f461, %f460;
	selp.f32 	%f463, %f460, %f462, %p107;
	cvt.f64.f32 	%fd148, %f463;
	cvt.f64.f32 	%fd149, %f116;
	mul.f32 	%f465, %f22, %f115;
	cvt.f64.f32 	%fd150, %f465;
	cvt.f64.f32 	%fd151, %f580;
	fma.rn.f64 	%fd152, %fd150, 0d3FE0000000000000, %fd151;
	cvt.rn.f32.f64 	%f466, %fd152;
	cvt.f64.f32 	%fd153, %f466;
	mul.f64 	%fd154, %fd153, 0dBFB9C7224F7287EC;
	fma.rn.f64 	%fd155, %fd149, 0d3F949F4EA5F5398A, %fd154;
	fma.rn.f64 	%fd7, %fd148, 0d3FE43EF29F4A2D04, %fd155;
	@%p105 bra 	$L__BB2_116;
	setp.neu.f32 	%p108, %f123, 0f7F800000;
	@%p108 bra 	$L__BB2_111;
	mov.f32 	%f469, 0f00000000;
	mul.rn.f32 	%f572, %f109, %f469;
	mov.b32 	%r816, 0;
	bra.uni 	$L__BB2_116;
$L__BB2_111:
	mov.b32 	%r171, %f109;
	mov.b64 	%rd312, 0;
	mov.b32 	%r813, 0;
$L__BB2_112:
	.pragma "nounroll";
	mul.wide.u32 	%rd240, %r813, 4;
	mov.u64 	%rd241, __cudart_i2opi_f;
	add.s64 	%rd242, %rd241, %rd240;
	ld.global.nc.u32 	%r658, [%rd242];
	shl.b32 	%r659, %r171, 8;
	or.b32  	%r660, %r659, -2147483648;
	mad.wide.u32 	%rd243, %r658, %r660, %rd312;
	shr.u64 	%rd312, %rd243, 32;
	add.s64 	%rd244, %rd3, %rd240;
	st.local.u32 	[%rd244], %rd243;
	add.s32 	%r813, %r813, 1;
	setp.ne.s32 	%p109, %r813, 6;
	@%p109 bra 	$L__BB2_112;
	shr.u32 	%r661, %r171, 23;
	st.local.u32 	[%rd3+24], %rd312;
	and.b32  	%r662, %r661, 31;
	and.b32  	%r663, %r661, 224;
	add.s32 	%r664, %r663, -128;
	shr.u32 	%r665, %r664, 5;
	mul.wide.u32 	%rd245, %r665, 4;
	sub.s64 	%rd246, %rd3, %rd245;
	ld.local.u32 	%r814, [%rd246+24];
	ld.local.u32 	%r815, [%rd246+20];
	setp.eq.s32 	%p110, %r662, 0;
	@%p110 bra 	$L__BB2_115;
	shr.u32 	%r666, %r171, 23;
	and.b32  	%r667, %r666, 31;
	shf.l.wrap.b32 	%r814, %r815, %r814, %r667;
	and.b32  	%r668, %r666, 224;
	add.s32 	%r669, %r668, -128;
	shr.u32 	%r670, %r669, 5;
	mul.wide.u32 	%rd247, %r670, 4;
	sub.s64 	%rd248, %rd3, %rd247;
	ld.local.u32 	%r671, [%rd248+16];
	shf.l.wrap.b32 	%r815, %r671, %r815, %r667;
$L__BB2_115:
	shr.u32 	%r672, %r814, 30;
	shf.l.wrap.b32 	%r673, %r815, %r814, 2;
	shl.b32 	%r674, %r815, 2;
	shr.u32 	%r675, %r673, 31;
	add.s32 	%r676, %r675, %r672;
	neg.s32 	%r677, %r676;
	setp.lt.s32 	%p111, %r171, 0;
	selp.b32 	%r816, %r677, %r676, %p111;
	xor.b32  	%r678, %r673, %r171;
	shr.s32 	%r679, %r673, 31;
	xor.b32  	%r680, %r679, %r673;
	xor.b32  	%r681, %r679, %r674;
	cvt.u64.u32 	%rd249, %r680;
	shl.b64 	%rd250, %rd249, 32;
	cvt.u64.u32 	%rd251, %r681;
	or.b64  	%rd252, %rd250, %rd251;
	cvt.rn.f64.s64 	%fd156, %rd252;
	mul.f64 	%fd157, %fd156, 0d3BF921FB54442D19;
	cvt.rn.f32.f64 	%f467, %fd157;
	neg.f32 	%f468, %f467;
	setp.lt.s32 	%p112, %r678, 0;
	selp.f32 	%f572, %f468, %f467, %p112;
$L__BB2_116:
	add.s32 	%r683, %r816, 1;
	mul.rn.f32 	%f470, %f572, %f572;
	and.b32  	%r684, %r816, 1;
	setp.eq.b32 	%p113, %r684, 1;
	selp.f32 	%f471, %f572, 0f3F800000, %p113;
	fma.rn.f32 	%f472, %f470, %f471, 0f00000000;
	fma.rn.f32 	%f473, %f470, 0f37CBAC00, 0fBAB607ED;
	selp.f32 	%f474, 0fB94D4153, %f473, %p113;
	selp.f32 	%f475, 0f3C0885E4, 0f3D2AAABB, %p113;
	fma.rn.f32 	%f476, %f474, %f470, %f475;
	selp.f32 	%f477, 0fBE2AAAA8, 0fBEFFFFFF, %p113;
	fma.rn.f32 	%f478, %f476, %f470, %f477;
	fma.rn.f32 	%f479, %f478, %f472, %f471;
	and.b32  	%r685, %r683, 2;
	setp.eq.s32 	%p114, %r685, 0;
	mov.f32 	%f480, 0f00000000;
	sub.f32 	%f481, %f480, %f479;
	selp.f32 	%f482, %f479, %f481, %p114;
	cvt.f64.f32 	%fd158, %f482;
	fma.rn.f64 	%fd159, %fd158, 0d3FDA955B61EE1C39, %fd7;
	add.f64 	%fd160, %fd159, 0d3FB9C7224F7287EC;
	cvt.rn.f32.f64 	%f127, %fd160;
	mul.f32 	%f484, %f22, %f115;
	cvt.f64.f32 	%fd161, %f484;
	cvt.f64.f32 	%fd162, %f580;
	fma.rn.f64 	%fd163, %fd161, 0d3FE0000000000000, %fd162;
	cvt.rn.f32.f64 	%f485, %fd163;
	fma.rn.f32 	%f486, %f22, %f485, %f581;
	ld.global.u64 	%rd253, [%rd10];
	cvta.to.global.u64 	%rd254, %rd253;
	ld.global.v2.u32 	{%r686, %r687}, [%rd254];
	shr.u32 	%r688, %r687, 2;
	xor.b32  	%r689, %r688, %r687;
	ld.global.v2.u32 	{%r690, %r691}, [%rd254+8];
	ld.global.v2.u32 	{%r692, %r693}, [%rd254+16];
	st.global.v2.u32 	[%rd254+8], {%r691, %r692};
	shl.b32 	%r694, %r693, 4;
	shl.b32 	%r695, %r689, 1;
	xor.b32  	%r696, %r695, %r694;
	xor.b32  	%r697, %r696, %r689;
	xor.b32  	%r698, %r697, %r693;
	st.global.v2.u32 	[%rd254+16], {%r693, %r698};
	add.s32 	%r699, %r686, 362437;
	st.global.v2.u32 	[%rd254], {%r699, %r690};
	add.s32 	%r700, %r698, %r699;
	cvt.rn.f32.u32 	%f487, %r700;
	fma.rn.f32 	%f128, %f487, 0f2F800000, 0f2F000000;
	cvt.f64.f32 	%fd164, %f486;
	mul.f64 	%fd165, %fd164, 0d401921FB54442D18;
	cvt.rn.f32.f64 	%f129, %fd165;
	mul.f32 	%f488, %f129, 0f3F22F983;
	cvt.rni.s32.f32 	%r820, %f488;
	cvt.rn.f32.s32 	%f489, %r820;
	fma.rn.f32 	%f490, %f489, 0fBFC90FDA, %f129;
	fma.rn.f32 	%f491, %f489, 0fB3A22168, %f490;
	fma.rn.f32 	%f573, %f489, 0fA7C234C5, %f491;
	abs.f32 	%f131, %f129;
	setp.ltu.f32 	%p115, %f131, 0f47CE4780;
	@%p115 bra 	$L__BB2_124;
	setp.neu.f32 	%p116, %f131, 0f7F800000;
	@%p116 bra 	$L__BB2_119;
	mov.f32 	%f494, 0f00000000;
	mul.rn.f32 	%f573, %f129, %f494;
	mov.b32 	%r820, 0;
	bra.uni 	$L__BB2_124;
$L__BB2_119:
	mov.b32 	%r183, %f129;
	mov.b64 	%rd313, 0;
	mov.b32 	%r817, 0;
$L__BB2_120:
	.pragma "nounroll";
	mul.wide.u32 	%rd256, %r817, 4;
	mov.u64 	%rd257, __cudart_i2opi_f;
	add.s64 	%rd258, %rd257, %rd256;
	ld.global.nc.u32 	%r702, [%rd258];
	shl.b32 	%r703, %r183, 8;
	or.b32  	%r704, %r703, -2147483648;
	mad.wide.u32 	%rd259, %r702, %r704, %rd313;
	shr.u64 	%rd313, %rd259, 32;
	add.s64 	%rd260, %rd2, %rd256;
	st.local.u32 	[%rd260], %rd259;
	add.s32 	%r817, %r817, 1;
	setp.ne.s32 	%p117, %r817, 6;
	@%p117 bra 	$L__BB2_120;
	shr.u32 	%r705, %r183, 23;
	st.local.u32 	[%rd2+24], %rd313;
	and.b32  	%r706, %r705, 31;
	and.b32  	%r707, %r705, 224;
	add.s32 	%r708, %r707, -128;
	shr.u32 	%r709, %r708, 5;
	mul.wide.u32 	%rd261, %r709, 4;
	sub.s64 	%rd262, %rd2, %rd261;
	ld.local.u32 	%r818, [%rd262+24];
	ld.local.u32 	%r819, [%rd262+20];
	setp.eq.s32 	%p118, %r706, 0;
	@%p118 bra 	$L__BB2_123;
	shr.u32 	%r710, %r183, 23;
	and.b32  	%r711, %r710, 31;
	shf.l.wrap.b32 	%r818, %r819, %r818, %r711;
	and.b32  	%r712, %r710, 224;
	add.s32 	%r713, %r712, -128;
	shr.u32 	%r714, %r713, 5;
	mul.wide.u32 	%rd263, %r714, 4;
	sub.s64 	%rd264, %rd2, %rd263;
	ld.local.u32 	%r715, [%rd264+16];
	shf.l.wrap.b32 	%r819, %r715, %r819, %r711;
$L__BB2_123:
	shr.u32 	%r716, %r818, 30;
	shf.l.wrap.b32 	%r717, %r819, %r818, 2;
	shl.b32 	%r718, %r819, 2;
	shr.u32 	%r719, %r717, 31;
	add.s32 	%r720, %r719, %r716;
	neg.s32 	%r721, %r720;
	setp.lt.s32 	%p119, %r183, 0;
	selp.b32 	%r820, %r721, %r720, %p119;
	xor.b32  	%r722, %r717, %r183;
	shr.s32 	%r723, %r717, 31;
	xor.b32  	%r724, %r723, %r717;
	xor.b32  	%r725, %r723, %r718;
	cvt.u64.u32 	%rd265, %r724;
	shl.b64 	%rd266, %rd265, 32;
	cvt.u64.u32 	%rd267, %r725;
	or.b64  	%rd268, %rd266, %rd267;
	cvt.rn.f64.s64 	%fd166, %rd268;
	mul.f64 	%fd167, %fd166, 0d3BF921FB54442D19;
	cvt.rn.f32.f64 	%f492, %fd167;
	neg.f32 	%f493, %f492;
	setp.lt.s32 	%p120, %r722, 0;
	selp.f32 	%f573, %f493, %f492, %p120;
$L__BB2_124:
	mul.rn.f32 	%f495, %f573, %f573;
	and.b32  	%r727, %r820, 1;
	setp.eq.b32 	%p121, %r727, 1;
	selp.f32 	%f496, 0f3F800000, %f573, %p121;
	fma.rn.f32 	%f497, %f495, %f496, 0f00000000;
	fma.rn.f32 	%f498, %f495, 0f37CBAC00, 0fBAB607ED;
	selp.f32 	%f499, %f498, 0fB94D4153, %p121;
	selp.f32 	%f500, 0f3D2AAABB, 0f3C0885E4, %p121;
	fma.rn.f32 	%f501, %f499, %f495, %f500;
	selp.f32 	%f502, 0fBEFFFFFF, 0fBE2AAAA8, %p121;
	fma.rn.f32 	%f503, %f501, %f495, %f502;
	fma.rn.f32 	%f504, %f503, %f497, %f496;
	and.b32  	%r728, %r820, 2;
	setp.eq.s32 	%p122, %r728, 0;
	mov.f32 	%f505, 0f00000000;
	sub.f32 	%f506, %f505, %f504;
	selp.f32 	%f507, %f504, %f506, %p122;
	cvt.f64.f32 	%fd168, %f507;
	cvt.f64.f32 	%fd169, %f128;
	fma.rn.f32 	%f509, %f22, %f127, %f580;
	cvt.f64.f32 	%fd170, %f509;
	mul.f64 	%fd171, %fd170, 0dBFB9C7224F7287EC;
	fma.rn.f64 	%fd172, %fd169, 0d3F949F4EA5F5398A, %fd171;
	fma.rn.f64 	%fd8, %fd168, 0d3FE43EF29F4A2D04, %fd172;
	add.f32 	%f510, %f579, %f22;
	cvt.f64.f32 	%fd173, %f510;
	mul.f64 	%fd174, %fd173, 0d400DFDF3B645A1CB;
	cvt.rn.f32.f64 	%f135, %fd174;
	mul.f32 	%f511, %f135, 0f3F22F983;
	cvt.rni.s32.f32 	%r824, %f511;
	cvt.rn.f32.s32 	%f512, %r824;
	fma.rn.f32 	%f513, %f512, 0fBFC90FDA, %f135;
	fma.rn.f32 	%f514, %f512, 0fB3A22168, %f513;
	fma.rn.f32 	%f574, %f512, 0fA7C234C5, %f514;
	abs.f32 	%f137, %f135;
	setp.ltu.f32 	%p123, %f137, 0f47CE4780;
	@%p123 bra 	$L__BB2_132;
	setp.neu.f32 	%p124, %f137, 0f7F800000;
	@%p124 bra 	$L__BB2_127;
	mov.f32 	%f520, 0f00000000;
	mul.rn.f32 	%f574, %f135, %f520;
	mov.b32 	%r824, 0;
	bra.uni 	$L__BB2_132;
$L__BB2_127:
	mov.b64 	%rd314, 0;
	mov.b32 	%r821, 0;
$L__BB2_128:
	.pragma "nounroll";
	mul.wide.u32 	%rd270, %r821, 4;
	add.s64 	%rd272, %rd271, %rd270;
	ld.global.nc.u32 	%r730, [%rd272];
	ld.const.f32 	%f515, [dt];
	add.f32 	%f516, %f579, %f515;
	cvt.f64.f32 	%fd175, %f516;
	mul.f64 	%fd176, %fd175, 0d400DFDF3B645A1CB;
	cvt.rn.f32.f64 	%f517, %fd176;
	mov.b32 	%r196, %f517;
	shl.b32 	%r731, %r196, 8;
	or.b32  	%r732, %r731, -2147483648;
	mad.wide.u32 	%rd273, %r730, %r732, %rd314;
	shr.u64 	%rd314, %rd273, 32;
	add.s64 	%rd274, %rd1, %rd270;
	st.local.u32 	[%rd274], %rd273;
	add.s32 	%r821, %r821, 1;
	setp.ne.s32 	%p125, %r821, 6;
	@%p125 bra 	$L__BB2_128;
	shr.u32 	%r733, %r196, 23;
	st.local.u32 	[%rd1+24], %rd314;
	and.b32  	%r734, %r733, 31;
	and.b32  	%r735, %r733, 224;
	add.s32 	%r736, %r735, -128;
	shr.u32 	%r737, %r736, 5;
	mul.wide.u32 	%rd275, %r737, 4;
	sub.s64 	%rd276, %rd1, %rd275;
	ld.local.u32 	%r822, [%rd276+24];
	ld.local.u32 	%r823, [%rd276+20];
	setp.eq.s32 	%p126, %r734, 0;
	@%p126 bra 	$L__BB2_131;
	shr.u32 	%r738, %r196, 23;
	and.b32  	%r739, %r738, 31;
	shf.l.wrap.b32 	%r822, %r823, %r822, %r739;
	and.b32  	%r740, %r738, 224;
	add.s32 	%r741, %r740, -128;
	shr.u32 	%r742, %r741, 5;
	mul.wide.u32 	%rd277, %r742, 4;
	sub.s64 	%rd278, %rd1, %rd277;
	ld.local.u32 	%r743, [%rd278+16];
	shf.l.wrap.b32 	%r823, %r743, %r823, %r739;
$L__BB2_131:
	shr.u32 	%r744, %r822, 30;
	shf.l.wrap.b32 	%r745, %r823, %r822, 2;
	shl.b32 	%r746, %r823, 2;
	shr.u32 	%r747, %r745, 31;
	add.s32 	%r748, %r747, %r744;
	neg.s32 	%r749, %r748;
	setp.lt.s32 	%p127, %r196, 0;
	selp.b32 	%r824, %r749, %r748, %p127;
	xor.b32  	%r750, %r745, %r196;
	shr.s32 	%r751, %r745, 31;
	xor.b32  	%r752, %r751, %r745;
	xor.b32  	%r753, %r751, %r746;
	cvt.u64.u32 	%rd279, %r752;
	shl.b64 	%rd280, %rd279, 32;
	cvt.u64.u32 	%rd281, %r753;
	or.b64  	%rd282, %rd280, %rd281;
	cvt.rn.f64.s64 	%fd177, %rd282;
	mul.f64 	%fd178, %fd177, 0d3BF921FB54442D19;
	cvt.rn.f32.f64 	%f518, %fd178;
	neg.f32 	%f519, %f518;
	setp.lt.s32 	%p128, %r750, 0;
	selp.f32 	%f574, %f519, %f518, %p128;
$L__BB2_132:
	add.s32 	%r755, %r824, 1;
	mul.rn.f32 	%f521, %f574, %f574;
	and.b32  	%r756, %r824, 1;
	setp.eq.b32 	%p129, %r756, 1;
	selp.f32 	%f522, %f574, 0f3F800000, %p129;
	fma.rn.f32 	%f523, %f521, %f522, 0f00000000;
	fma.rn.f32 	%f524, %f521, 0f37CBAC00, 0fBAB607ED;
	selp.f32 	%f525, 0fB94D4153, %f524, %p129;
	selp.f32 	%f526, 0f3C0885E4, 0f3D2AAABB, %p129;
	fma.rn.f32 	%f527, %f525, %f521, %f526;
	selp.f32 	%f528, 0fBE2AAAA8, 0fBEFFFFFF, %p129;
	fma.rn.f32 	%f529, %f527, %f521, %f528;
	fma.rn.f32 	%f530, %f529, %f523, %f522;
	and.b32  	%r757, %r755, 2;
	setp.eq.s32 	%p130, %r757, 0;
	mov.f32 	%f531, 0f00000000;
	sub.f32 	%f532, %f531, %f530;
	selp.f32 	%f533, %f530, %f532, %p130;
	cvt.f64.f32 	%fd179, %f533;
	fma.rn.f64 	%fd180, %fd179, 0d3FDA955B61EE1C39, %fd8;
	add.f64 	%fd181, %fd180, 0d3FB9C7224F7287EC;
	cvt.rn.f32.f64 	%f534, %fd181;
	fma.rn.f32 	%f535, %f115, 0f40000000, %f100;
	fma.rn.f32 	%f536, %f127, 0f40000000, %f535;
	add.f32 	%f554, %f536, %f534;
	mul.f32 	%f538, %f22, %f100;
	cvt.f64.f32 	%fd182, %f538;
	cvt.f64.f32 	%fd183, %f580;
	fma.rn.f64 	%fd184, %fd182, 0d3FE0000000000000, %fd183;
	cvt.rn.f32.f64 	%f539, %fd184;
	fma.rn.f32 	%f540, %f539, 0f40000000, %f580;
	mul.f32 	%f541, %f22, %f115;
	cvt.f64.f32 	%fd185, %f541;
	fma.rn.f64 	%fd186, %fd185, 0d3FE0000000000000, %fd183;
	cvt.rn.f32.f64 	%f542, %fd186;
	fma.rn.f32 	%f543, %f542, 0f40000000, %f540;
	fma.rn.f32 	%f544, %f22, %f127, %f580;
	add.f32 	%f555, %f543, %f544;
	add.s32 	%r792, %r792, 1;
	add.s32 	%r791, %r791, 1;
	setp.ne.s32 	%p131, %r791, %r104;
	@%p131 bra 	$L__BB2_66;
$L__BB2_133:
	cvt.rn.f32.s32 	%f545, %r825;
	st.global.f32 	[%rd9], %f545;
	st.global.f32 	[%rd9+4], %f579;
	st.global.f32 	[%rd9+8], %f580;
	st.global.f32 	[%rd9+12], %f575;
	st.global.f32 	[%rd9+16], %f576;
	st.global.f32 	[%rd9+20], %f581;
	st.global.f32 	[%rd9+24], %f577;
	st.global.f32 	[%rd9+28], %f578;
	ret;

}
	// .globl	end_simulation
.visible .entry end_simulation(
	.param .u64 .ptr .align 1 end_simulation_param_0
)
{
	.reg .b32 	%r<18>;
	.reg .b32 	%f<7>;
	.reg .b64 	%rd<8>;

	ld.param.u64 	%rd1, [end_simulation_param_0];
	cvta.to.global.u64 	%rd2, %rd1;
	mov.u32 	%r1, %ctaid.x;
	mov.u32 	%r2, %ctaid.y;
	mov.u32 	%r3, %nctaid.x;
	mov.u32 	%r4, %nctaid.y;
	mov.u32 	%r5, %ctaid.z;
	mad.lo.s32 	%r6, %r5, %r4, %r2;
	mad.lo.s32 	%r7, %r6, %r3, %r1;
	mov.u32 	%r8, %ntid.x;
	mov.u32 	%r9, %ntid.y;
	mov.u32 	%r10, %ntid.z;
	mov.u32 	%r11, %tid.z;
	mov.u32 	%r12, %tid.y;
	mov.u32 	%r13, %tid.x;
	mad.lo.s32 	%r14, %r7, %r10, %r11;
	mad.lo.s32 	%r15, %r14, %r9, %r12;
	mad.lo.s32 	%r16, %r15, %r8, %r13;
	mul.wide.s32 	%rd3, %r16, 32;
	mov.u64 	%rd4, data;
	add.s64 	%rd5, %rd4, %rd3;
	ld.global.f32 	%f1, [%rd5+8];
	mul.lo.s32 	%r17, %r16, 6;
	mul.wide.s32 	%rd6, %r17, 4;
	add.s64 	%rd7, %rd2, %rd6;
	st.global.f32 	[%rd7], %f1;
	ld.global.f32 	%f2, [%rd5+12];
	st.global.f32 	[%rd7+4], %f2;
	ld.global.f32 	%f3, [%rd5+16];
	st.global.f32 	[%rd7+8], %f3;
	ld.global.f32 	%f4, [%rd5+20];
	st.global.f32 	[%rd7+12], %f4;
	ld.global.f32 	%f5, [%rd5+24];
	st.global.f32 	[%rd7+16], %f5;
	ld.global.f32 	%f6, [%rd5+28];
	st.global.f32 	[%rd7+20], %f6;
	ret;

}


// ===== COMPILED SASS (sm_100) =====

	.target	sm_100

	.elftype	@"ET_EXEC"


//--------------------- .note.nv.tkinfo           --------------------------
	.section	.note.nv.tkinfo,"",@"SHT_NOTE"
	.sectionflags	@"SHF_NOTE_NV_TKINFO"
	.tkinfo
        /*0018*/ 	.word	0x00000002
        /*0030*/ 	.string	""
        /*0030*/ 	.string	"ptxas"
        /*0030*/ 	.string	"Cuda compilation tools, release 13.0, V13.0.88"
        /*0030*/ 	.string	"Build cuda_13.0.r13.0/compiler.36424714_0"
        /*0030*/ 	.string	"-arch sm_100 -m 64 "



//--------------------- .note.nv.cuinfo           --------------------------
	.section	.note.nv.cuinfo,"",@"SHT_NOTE"
	.sectionflags	@"SHF_NOTE_NV_CUINFO"
        /*0018*/ 	.short	0x0002
        /*001a*/ 	.short	0x0064
        /*001c*/ 	.short	0x0082
	.zero		2


//--------------------- .nv.info                  --------------------------
	.section	.nv.info,"",@"SHT_CUDA_INFO"
	.align	4


	//----- nvinfo : EIATTR_REGCOUNT
	.align		4
        /*0000*/ 	.byte	0x04, 0x2f
        /*0002*/ 	.short	(.L_26 - .L_25)
	.align		4
.L_25:
        /*0004*/ 	.word	index@(_Z10initkerneli)
        /*0008*/ 	.word	0x0000001f


	//----- nvinfo : EIATTR_FRAME_SIZE
	.align		4
.L_26:
        /*000c*/ 	.byte	0x04, 0x11
        /*000e*/ 	.short	(.L_28 - .L_27)
	.align		4
.L_27:
        /*0010*/ 	.word	index@(_Z10initkerneli)
        /*0014*/ 	.word	0x00000000


	//----- nvinfo : EIATTR_REGCOUNT
	.align		4
.L_28:
        /*0018*/ 	.byte	0x04, 0x2f
        /*001a*/ 	.short	(.L_30 - .L_29)
	.align		4
.L_29:
        /*001c*/ 	.word	index@(prepare_simulation)
        /*0020*/ 	.word	0x0000000c


	//----- nvinfo : EIATTR_FRAME_SIZE
	.align		4
.L_30:
        /*0024*/ 	.byte	0x04, 0x11
        /*0026*/ 	.short	(.L_32 - .L_31)
	.align		4
.L_31:
        /*0028*/ 	.word	index@(prepare_simulation)
        /*002c*/ 	.word	0x00000000


	//----- nvinfo : EIATTR_REGCOUNT
	.align		4
.L_32:
        /*0030*/ 	.byte	0x04, 0x2f
        /*0032*/ 	.short	(.L_34 - .L_33)
	.align		4
.L_33:
        /*0034*/ 	.word	index@(continue_simulation)
        /*0038*/ 	.word	0x00000028


	//----- nvinfo : EIATTR_FRAME_SIZE
	.align		4
.L_34:
        /*003c*/ 	.byte	0x04, 0x11
        /*003e*/ 	.short	(.L_36 - .L_35)
	.align		4
.L_35:
        /*0040*/ 	.word	index@($__internal_0_$__cuda_sm3x_div_rn_noftz_f32_slowpath)
        /*0044*/ 	.word	0x00000020


	//----- nvinfo : EIATTR_FRAME_SIZE
	.align		4
.L_36:
        /*0048*/ 	.byte	0x04, 0x11
        /*004a*/ 	.short	(.L_38 - .L_37)
	.align		4
.L_37:
        /*004c*/ 	.word	index@(continue_simulation)
        /*0050*/ 	.word	0x00000020


	//----- nvinfo : EIATTR_REGCOUNT
	.align		4
.L_38:
        /*0054*/ 	.byte	0x04, 0x2f
        /*0056*/ 	.short	(.L_40 - .L_39)
	.align		4
.L_39:
        /*0058*/ 	.word	index@(end_simulation)
        /*005c*/ 	.word	0x00000014


	//----- nvinfo : EIATTR_FRAME_SIZE
	.align		4
.L_40:
        /*0060*/ 	.byte	0x04, 0x11
        /*0062*/ 	.short	(.L_42 - .L_41)
	.align		4
.L_41:
        /*0064*/ 	.word	index@(end_simulation)
        /*0068*/ 	.word	0x00000000


	//----- nvinfo : EIATTR_MIN_STACK_SIZE
	.align		4
.L_42:
        /*006c*/ 	.byte	0x04, 0x12
        /*006e*/ 	.short	(.L_44 - .L_43)
	.align		4
.L_43:
        /*0070*/ 	.word	index@(end_simulation)
        /*0074*/ 	.word	0x00000000


	//----- nvinfo : EIATTR_MIN_STACK_SIZE
	.align		4
.L_44:
        /*0078*/ 	.byte	0x04, 0x12
        /*007a*/ 	.short	(.L_46 - .L_45)
	.align		4
.L_45:
        /*007c*/ 	.word	index@(continue_simulation)
        /*0080*/ 	.word	0x00000020


	//----- nvinfo : EIATTR_MIN_STACK_SIZE
	.align		4
.L_46:
        /*0084*/ 	.byte	0x04, 0x12
        /*0086*/ 	.short	(.L_48 - .L_47)
	.align		4
.L_47:
        /*0088*/ 	.word	index@(prepare_simulation)
        /*008c*/ 	.word	0x00000000


	//----- nvinfo : EIATTR_MIN_STACK_SIZE
	.align		4
.L_48:
        /*0090*/ 	.byte	0x04, 0x12
        /*0092*/ 	.short	(.L_50 - .L_49)
	.align		4
.L_49:
        /*0094*/ 	.word	index@(_Z10initkerneli)
        /*0098*/ 	.word	0x00000000
.L_50:


//--------------------- .nv.compat                --------------------------
	.section	.nv.compat,"",@"SHT_CUDA_COMPAT_INFO"
	.align	4
        /*0000*/ 	.byte	0x02, 0x09, 0x00, 0x00, 0x02, 0x02, 0x01, 0x00, 0x02, 0x05, 0x05, 0x00, 0x03, 0x07, 0x01, 0x01
        /*0010*/ 	.byte	0x02, 0x03, 0x00, 0x00, 0x02, 0x06, 0x01, 0x00, 0x04, 0x0b, 0x08, 0x00, 0x01, 0x00, 0x00, 0x00
        /*0020*/ 	.byte	0x00, 0x00, 0x00, 0x00


//--------------------- .nv.info.end_simulation   --------------------------
	.section	.nv.info.end_simulation,"",@"SHT_CUDA_INFO"
	.sectionflags	@""
	.align	4


	//----- nvinfo : EIATTR_CUDA_API_VERSION
	.align		4
        /*0000*/ 	.byte	0x04, 0x37
        /*0002*/ 	.short	(.L_52 - .L_51)
.L_51:
        /*0004*/ 	.word	0x00000082


	//----- nvinfo : EIATTR_KPARAM_INFO
	.align		4
.L_52:
        /*0008*/ 	.byte	0x04, 0x17
        /*000a*/ 	.short	(.L_54 - .L_53)
.L_53:
        /*000c*/ 	.word	0x00000000
        /*0010*/ 	.short	0x0000
        /*0012*/ 	.short	0x0000
        /*0014*/ 	.byte	0x00, 0xf5, 0x21, 0x00


	//----- nvinfo : EIATTR_SPARSE_MMA_MASK
	.align		4
.L_54:
        /*0018*/ 	.byte	0x03, 0x50
        /*001a*/ 	.short	0x0000


	//----- nvinfo : EIATTR_MAXREG_COUNT
	.align		4
        /*001c*/ 	.byte	0x03, 0x1b
        /*001e*/ 	.short	0x00ff


	//----- nvinfo : EIATTR_MERCURY_ISA_VERSION
	.align		4
        /*0020*/ 	.byte	0x03, 0x5f
        /*0022*/ 	.short	0x0101


	//----- nvinfo : EIATTR_VRC_CTA_INIT_COUNT
	.align		4
        /*0024*/ 	.byte	0x02, 0x4a
	.zero		1
	.zero		1


	//----- nvinfo : EIATTR_EXIT_INSTR_OFFSETS
	.align		4
        /*0028*/ 	.byte	0x04, 0x1c
        /*002a*/ 	.short	(.L_56 - .L_55)


	//   ....[0]....
.L_55:
        /*002c*/ 	.word	0x00000230


	//----- nvinfo : EIATTR_CBANK_PARAM_SIZE
	.align		4
.L_56:
        /*0030*/ 	.byte	0x03, 0x19
        /*0032*/ 	.short	0x0008


	//----- nvinfo : EIATTR_PARAM_CBANK
	.align		4
        /*0034*/ 	.byte	0x04, 0x0a
        /*0036*/ 	.short	(.L_58 - .L_57)
	.align		4
.L_57:
        /*0038*/ 	.word	index@(.nv.constant0.end_simulation)
        /*003c*/ 	.short	0x0380
        /*003e*/ 	.short	0x0008


	//----- nvinfo : EIATTR_SW_WAR
	.align		4
.L_58:
        /*0040*/ 	.byte	0x04, 0x36
        /*0042*/ 	.short	(.L_60 - .L_59)
.L_59:
        /*0044*/ 	.word	0x00000008
.L_60:


//--------------------- .nv.info.continue_simulation --------------------------
	.section	.nv.info.continue_simulation,"",@"SHT_CUDA_INFO"
	.sectionflags	@""
	.align	4


	//----- nvinfo : EIATTR_CUDA_API_VERSION
	.align		4
        /*0000*/ 	.byte	0x04, 0x37
        /*0002*/ 	.short	(.L_62 - .L_61)
.L_61:
        /*0004*/ 	.word	0x00000082


	//----- nvinfo : EIATTR_SPARSE_MMA_MASK
	.align		4
.L_62:
        /*0008*/ 	.byte	0x03, 0x50
        /*000a*/ 	.short	0x0000


	//----- nvinfo : EIATTR_MAXREG_COUNT
	.align		4
        /*000c*/ 	.byte	0x03, 0x1b
        /*000e*/ 	.short	0x00ff


	//----- nvinfo : EIATTR_MERCURY_ISA_VERSION
	.align		4
        /*0010*/ 	.byte	0x03, 0x5f
        /*0012*/ 	.short	0x0101


	//----- nvinfo : EIATTR_VRC_CTA_INIT_COUNT
	.align		4
        /*0014*/ 	.byte	0x02, 0x4a
	.zero		1
	.zero		1


	//----- nvinfo : EIATTR_EXIT_INSTR_OFFSETS
	.align		4
        /*0018*/ 	.byte	0x04, 0x1c
        /*001a*/ 	.short	(.L_64 - .L_63)


	//   ....[0]....
.L_63:
        /*001c*/ 	.word	0x00007a10


	//----- nvinfo : EIATTR_CRS_STACK_SIZE
	.align		4
.L_64:
        /*0020*/ 	.byte	0x04, 0x1e
        /*0022*/ 	.short	(.L_66 - .L_65)
.L_65:
        /*0024*/ 	.word	0x00000000


	//----- nvinfo : EIATTR_SW_WAR
	.align		4
.L_66:
        /*0028*/ 	.byte	0x04, 0x36
        /*002a*/ 	.short	(.L_68 - .L_67)
.L_67:
        /*002c*/ 	.word	0x00000008
.L_68:


//--------------------- .nv.info.prepare_simulation --------------------------
	.section	.nv.info.prepare_simulation,"",@"SHT_CUDA_INFO"
	.sectionflags	@""
	.align	4


	//----- nvinfo : EIATTR_CUDA_API_VERSION
	.align		4
        /*0000*/ 	.byte	0x04, 0x37
        /*0002*/ 	.short	(.L_70 - .L_69)
.L_69:
        /*0004*/ 	.word	0x00000082


	//----- nvinfo : EIATTR_SPARSE_MMA_MASK
	.align		4
.L_70:
        /*0008*/ 	.byte	0x03, 0x50
        /*000a*/ 	.short	0x0000


	//----- nvinfo : EIATTR_MAXREG_COUNT
	.align		4
        /*000c*/ 	.byte	0x03, 0x1b
        /*000e*/ 	.short	0x00ff


	//----- nvinfo : EIATTR_MERCURY_ISA_VERSION
	.align		4
        /*0010*/ 	.byte	0x03, 0x5f
        /*0012*/ 	.short	0x0101


	//----- nvinfo : EIATTR_VRC_CTA_INIT_COUNT
	.align		4
        /*0014*/ 	.byte	0x02, 0x4a
	.zero		1
	.zero		1


	//----- nvinfo : EIATTR_EXIT_INSTR_OFFSETS
	.align		4
        /*0018*/ 	.byte	0x04, 0x1c
        /*001a*/ 	.short	(.L_72 - .L_71)


	//   ....[0]....
.L_71:
        /*001c*/ 	.word	0x000001d0


	//----- nvinfo : EIATTR_SW_WAR
	.align		4
.L_72:
        /*0020*/ 	.byte	0x04, 0x36
        /*0022*/ 	.short	(.L_74 - .L_73)
.L_73:
        /*0024*/ 	.word	0x00000008
.L_74:


//--------------------- .nv.info._Z10initkerneli  --------------------------
	.section	.nv.info._Z10initkerneli,"",@"SHT_CUDA_INFO"
	.sectionflags	@""
	.align	4


	//----- nvinfo : EIATTR_CUDA_API_VERSION
	.align		4
        /*0000*/ 	.byte	0x04, 0x37
        /*0002*/ 	.short	(.L_76 - .L_75)
.L_75:
        /*0004*/ 	.word	0x00000082


	//----- nvinfo : EIATTR_KPARAM_INFO
	.align		4
.L_76:
        /*0008*/ 	.byte	0x04, 0x17
        /*000a*/ 	.short	(.L_78 - .L_77)
.L_77:
        /*000c*/ 	.word	0x00000000
        /*0010*/ 	.short	0x0000
        /*0012*/ 	.short	0x0000
        /*0014*/ 	.byte	0x00, 0xf0, 0x11, 0x00


	//----- nvinfo : EIATTR_SPARSE_MMA_MASK
	.align		4
.L_78:
        /*0018*/ 	.byte	0x03, 0x50
        /*001a*/ 	.short	0x0000


	//----- nvinfo : EIATTR_MAXREG_COUNT
	.align		4
        /*001c*/ 	.byte	0x03, 0x1b
        /*001e*/ 	.short	0x00ff


	//----- nvinfo : EIATTR_EXTERNS
	.align		4
        /*0020*/ 	.byte	0x04, 0x0f
        /*0022*/ 	.short	(.L_80 - .L_79)


	//   ....[0]....
	.align		4
.L_79:
        /*0024*/ 	.word	index@(malloc)


	//----- nvinfo : EIATTR_MERCURY_ISA_VERSION
	.align		4
.L_80:
        /*0028*/ 	.byte	0x03, 0x5f
        /*002a*/ 	.short	0x0101


	//----- nvinfo : EIATTR_VRC_CTA_INIT_COUNT
	.align		4
        /*002c*/ 	.byte	0x02, 0x4a
	.zero		1
	.zero		1


	//----- nvinfo : EIATTR_SYSCALL_OFFSETS
	.align		4
        /*0030*/ 	.byte	0x04, 0x46
        /*0032*/ 	.short	(.L_82 - .L_81)


	//   ....[0]....
.L_81:
        /*0034*/ 	.word	0x00000170


	//----- nvinfo : EIATTR_EXIT_INSTR_OFFSETS
	.align		4
.L_82:
        /*0038*/ 	.byte	0x04, 0x1c
        /*003a*/ 	.short	(.L_84 - .L_83)


	//   ....[0]....
.L_83:
        /*003c*/ 	.word	0x00001090


	//----- nvinfo : EIATTR_CRS_STACK_SIZE
	.align		4
.L_84:
        /*0040*/ 	.byte	0x04, 0x1e
        /*0042*/ 	.short	(.L_86 - .L_85)
.L_85:
        /*0044*/ 	.word	0x00000000


	//----- nvinfo : EIATTR_CBANK_PARAM_SIZE
	.align		4
.L_86:
        /*0048*/ 	.byte	0x03, 0x19
        /*004a*/ 	.short	0x0004


	//----- nvinfo : EIATTR_PARAM_CBANK
	.align		4
        /*004c*/ 	.byte	0x04, 0x0a
        /*004e*/ 	.short	(.L_88 - .L_87)
	.align		4
.L_87:
        /*0050*/ 	.word	index@(.nv.constant0._Z10initkerneli)
        /*0054*/ 	.short	0x0380
        /*0056*/ 	.short	0x0004


	//----- nvinfo : EIATTR_SW_WAR
	.align		4
.L_88:
        /*0058*/ 	.byte	0x04, 0x36
        /*005a*/ 	.short	(.L_90 - .L_89)
.L_89:
        /*005c*/ 	.word	0x00000008
.L_90:


//--------------------- .nv.callgraph             --------------------------
	.section	.nv.callgraph,"",@"SHT_CUDA_CALLGRAPH"
	.align	4
	.sectionentsize	8
	.align		4
        /*0000*/ 	.word	0x00000000
	.align		4
        /*0004*/ 	.word	0xffffffff
	.align		4
        /*0008*/ 	.word	index@(_Z10initkerneli)
	.align		4
        /*000c*/ 	.word	index@(malloc)
	.align		4
        /*0010*/ 	.word	0x00000000
	.align		4
        /*0014*/ 	.word	0xfffffffe
	.align		4
        /*0018*/ 	.word	0x00000000
	.align		4
        /*001c*/ 	.word	0xfffffffd
	.align		4
        /*0020*/ 	.word	0x00000000
	.align		4
        /*0024*/ 	.word	0xfffffffc


//--------------------- .nv.constant4             --------------------------
	.section	.nv.constant4,"a",@progbits
	.align	8
	.align		8
.nv.constant4:
        /*0000*/ 	.dword	precalc_xorwow_matrix
	.align		8
        /*0008*/ 	.dword	precalc_xorwow_offset_matrix
	.align		8
        /*0010*/ 	.dword	mrg32k3aM1
	.align		8
        /*0018*/ 	.dword	mrg32k3aM2
	.align		8
        /*0020*/ 	.dword	mrg32k3aM1SubSeq
	.align		8
        /*0028*/ 	.dword	mrg32k3aM2SubSeq
	.align		8
        /*0030*/ 	.dword	mrg32k3aM1Seq
	.align		8
        /*0038*/ 	.dword	mrg32k3aM2Seq
	.align		8
        /*0040*/ 	.dword	curand_states
	.align		8
        /*0048*/ 	.dword	parameter_D_values
	.align		8
        /*0050*/ 	.dword	parameter_f_values
	.align		8
        /*0058*/ 	.dword	parameter_omega_values
	.align		8
        /*0060*/ 	.dword	parameter_a_values
	.align		8
        /*0068*/ 	.dword	parameter_gamma_values
	.align		8
        /*0070*/ 	.dword	parameter_m_values
	.align		8
        /*0078*/ 	.dword	parameters_values_lens
	.align		8
        /*0080*/ 	.dword	parameters_values
	.align		8
        /*0088*/ 	.dword	data
	.align		8
        /*0090*/ 	.dword	__cudart_i2opi_f
	.align		8
        /*0098*/ 	.dword	malloc


//--------------------- .nv.constant3             --------------------------
	.section	.nv.constant3,"a",@progbits
	.align	8
.nv.constant3:
	.type		__cr_lgamma_table,@object
	.size		__cr_lgamma_table,(steps_per_kernel_call - __cr_lgamma_table)
__cr_lgamma_table:
        /*0000*/ 	.byte	0x00, 0x00, 0x00, 0x00, 0x00, 0x00, 0x00, 0x00, 0x00, 0x00, 0x00, 0x00, 0x00, 0x00, 0x00, 0x00
        /*0010*/ 	.byte	0xef, 0x39, 0xfa, 0xfe, 0x42, 0x2e, 0xe6, 0x3f, 0x02, 0x20, 0x2a, 0xfa, 0x0b, 0xab, 0xfc, 0x3f
        /*0020*/ 	.byte	0xf9, 0x2c, 0x92, 0x7c, 0xa7, 0x6c, 0x09, 0x40, 0xc9, 0x79, 0x44, 0x3c, 0x64, 0x26, 0x13, 0x40
        /*0030*/ 	.byte	0xca, 0x01, 0xcf, 0x3a, 0x27, 0x51, 0x1a, 0x40, 0x30, 0xcc, 0x2d, 0xf3, 0xe1, 0x0c, 0x21, 0x40
        /*0040*/ 	.byte	0x0d, 0xb7, 0xfc, 0x82, 0x8e, 0x35, 0x25, 0x40
	.type		steps_per_kernel_call,@object
	.size		steps_per_kernel_call,(steps_per_period - steps_per_kernel_call)
steps_per_kernel_call:
        /*0048*/ 	.byte	0xc8, 0x00, 0x00, 0x00
	.type		steps_per_period,@object
	.size		steps_per_period,(periods - steps_per_period)
steps_per_period:
        /*004c*/ 	.byte	0xd0, 0x07, 0x00, 0x00
	.type		periods,@object
	.size		periods,(afterstep_every - periods)
periods:
        /*0050*/ 	.byte	0x02, 0x00, 0x00, 0x00
	.type		afterstep_every,@object
	.size		afterstep_every,(dt - afterstep_every)
afterstep_every:
        /*0054*/ 	.byte	0x0a, 0x00, 0x00, 0x00
	.type		dt,@object
	.size		dt,(.L_14 - dt)
dt:
        /*0058*/ 	.byte	0xc8, 0x4a, 0x09, 0x3b
.L_14:


//--------------------- .text.end_simulation      --------------------------
	.section	.text.end_simulation,"ax",@progbits
	.align	128
        .global         end_simulation
        .type           end_simulation,@function
        .size           end_simulation,(.L_x_91 - end_simulation)
        .other          end_simulation,@"STO_CUDA_ENTRY STV_DEFAULT"
end_simulation:
.text.end_simulation:
[----:B------:R-:W-:Y:S08]  /*0000*/  LDC R1, c[0x0][0x37c] ;  /* 0x0000df00ff017b82 */ /* 0x000ff00000000800 */
[----:B------:R-:W-:Y:S01]  /*0010*/  S2UR UR4, SR_CTAID.Y ;  /* 0x00000000000479c3 */ /* 0x000fe20000002600 */
[----:B------:R-:W0:Y:S01]  /*0020*/  S2R R5, SR_TID.Z ;  /* 0x0000000000057919 */ /* 0x000e220000002300 */
[----:B------:R-:W1:Y:S01]  /*0030*/  LDCU UR6, c[0x0][0x370] ;  /* 0x00006e00ff0677ac */ /* 0x000e620008000800 */
[----:B------:R-:W2:Y:S01]  /*0040*/  S2R R7, SR_TID.Y ;  /* 0x0000000000077919 */ /* 0x000ea20000002200 */
[----:B------:R-:W3:Y:S04]  /*0050*/  LDCU UR7, c[0x0][0x374] ;  /* 0x00006e80ff0777ac */ /* 0x000ee80008000800 */
[----:B------:R-:W3:Y:S01]  /*0060*/  S2UR UR8, SR_CTAID.Z ;  /* 0x00000000000879c3 */ /* 0x000ee20000002700 */
[----:B------:R-:W4:Y:S01]  /*0070*/  S2R R9, SR_TID.X ;  /* 0x0000000000097919 */ /* 0x000f220000002100 */
[----:B------:R-:W4:Y:S01]  /*0080*/  LDCU UR9, c[0x0][0x360] ;  /* 0x00006c00ff0977ac */ /* 0x000f220008000800 */
[----:B------:R-:W2:Y:S05]  /*0090*/  LDCU UR10, c[0x0][0x364] ;  /* 0x00006c80ff0a77ac */ /* 0x000eaa0008000800 */
[----:B------:R-:W1:Y:S08]  /*00a0*/  S2UR UR5, SR_CTAID.X ;  /* 0x00000000000579c3 */ /* 0x000e700000002500 */
[----:B------:R-:W0:Y:S08]  /*00b0*/  LDC R0, c[0x0][0x368] ;  /* 0x0000da00ff007b82 */ /* 0x000e300000000800 */
[----:B------:R-:W5:Y:S01]  /*00c0*/  LDC.64 R2, c[0x4][0x88] ;  /* 0x01002200ff027b82 */ /* 0x000f620000000a00 */
[----:B---3--:R-:W-:-:S04]  /*00d0*/  UIMAD UR4, UR7, UR8, UR4 ;  /* 0x00000008070472a4 */ /* 0x008fc8000f8e0204 */
[----:B-1----:R-:W-:Y:S01]  /*00e0*/  UIMAD UR4, UR4, UR6, UR5 ;  /* 0x00000006040472a4 */ /* 0x002fe2000f8e0205 */
[----:B------:R-:W1:Y:S05]  /*00f0*/  LDCU.64 UR6, c[0x0][0x358] ;  /* 0x00006b00ff0677ac */ /* 0x000e6a0008000a00 */
[----:B0-----:R-:W-:Y:S02]  /*0100*/  IMAD R0, R0, UR4, R5 ;  /* 0x0000000400007c24 */ /* 0x001fe4000f8e0205 */
[----:B------:R-:W0:Y:S02]  /*0110*/  LDC.64 R4, c[0x0][0x380] ;  /* 0x0000e000ff047b82 */ /* 0x000e240000000a00 */
[----:B--2---:R-:W-:-:S04]  /*0120*/  IMAD R0, R0, UR10, R7 ;  /* 0x0000000a00007c24 */ /* 0x004fc8000f8e0207 */
[----:B----4-:R-:W-:-:S04]  /*0130*/  IMAD R7, R0, UR9, R9 ;  /* 0x0000000900077c24 */ /* 0x010fc8000f8e0209 */
[----:B-----5:R-:W-:-:S05]  /*0140*/  IMAD.WIDE R2, R7, 0x20, R2 ;  /* 0x0000002007027825 */ /* 0x020fca00078e0202 */
[----:B-1----:R-:W2:Y:S01]  /*0150*/  LDG.E R9, desc[UR6][R2.64+0x8] ;  /* 0x0000080602097981 */ /* 0x002ea2000c1e1900 */
[----:B------:R-:W-:-:S04]  /*0160*/  IMAD R7, R7, 0x6, RZ ;  /* 0x0000000607077824 */ /* 0x000fc800078e02ff */
[----:B0-----:R-:W-:-:S05]  /*0170*/  IMAD.WIDE R4, R7, 0x4, R4 ;  /* 0x0000000407047825 */ /* 0x001fca00078e0204 */
[----:B--2---:R-:W-:Y:S04]  /*0180*/  STG.E desc[UR6][R4.64], R9 ;  /* 0x0000000904007986 */ /* 0x004fe8000c101906 */
[----:B------:R-:W2:Y:S04]  /*0190*/  LDG.E R7, desc[UR6][R2.64+0xc] ;  /* 0x00000c0602077981 */ /* 0x000ea8000c1e1900 */
        /* <DEDUP_REMOVED lines=8> */
[----:B--2---:R-:W-:Y:S01]  /*0220*/  STG.E desc[UR6][R4.64+0x14], R17 ;  /* 0x0000141104007986 */ /* 0x004fe2000c101906 */
[----:B------:R-:W-:Y:S05]  /*0230*/  EXIT ;  /* 0x000000000000794d */ /* 0x000fea0003800000 */
.L_x_0:
[----:B------:R-:W-:-:S00]  /*0240*/  BRA `(.L_x_0) ;  /* 0xfffffffc00fc7947 */ /* 0x000fc0000383ffff */
[----:B------:R-:W-:-:S00]  /*0250*/  NOP ;  /* 0x0000000000007918 */ /* 0x000fc00000000000 */
        /* <DEDUP_REMOVED lines=10> */
.L_x_91:


//--------------------- .text.continue_simulation --------------------------
	.section	.text.continue_simulation,"ax",@progbits
	.align	128
        .global         continue_simulation
        .type           continue_simulation,@function
        .size           continue_simulation,(.L_x_90 - continue_simulation)
        .other          continue_simulation,@"STO_CUDA_ENTRY STV_DEFAULT"
continue_simulation:
.text.continue_simulation:
[----:B------:R-:W0:Y:S08]  /*0000*/  LDC R1, c[0x0][0x37c] ;  /* 0x0000df00ff017b82 */ /* 0x000e300000000800 */
[----:B------:R-:W-:Y:S01]  /*0010*/  S2UR UR4, SR_CTAID.Y ;  /* 0x00000000000479c3 */ /* 0x000fe20000002600 */
[----:B------:R-:W1:Y:S01]  /*0020*/  S2R R3, SR_TID.Z ;  /* 0x0000000000037919 */ /* 0x000e620000002300 */
[----:B------:R-:W2:Y:S01]  /*0030*/  LDCU UR6, c[0x0][0x370] ;  /* 0x00006e00ff0677ac */ /* 0x000ea20008000800 */
[----:B0-----:R-:W-:Y:S01]  /*0040*/  VIADD R1, R1, 0xffffffe0 ;  /* 0xffffffe001017836 */ /* 0x001fe20000000000 */
[----:B------:R-:W0:Y:S01]  /*0050*/  S2R R5, SR_TID.Y ;  /* 0x0000000000057919 */ /* 0x000e220000002200 */
[----:B------:R-:W3:Y:S03]  /*0060*/  LDCU UR7, c[0x0][0x374] ;  /* 0x00006e80ff0777ac */ /* 0x000ee60008000800 */
[----:B------:R-:W3:Y:S01]  /*0070*/  S2UR UR8, SR_CTAID.Z ;  /* 0x00000000000879c3 */ /* 0x000ee20000002700 */
[----:B------:R-:W4:Y:S01]  /*0080*/  S2R R7, SR_TID.X ;  /* 0x0000000000077919 */ /* 0x000f220000002100 */
[----:B------:R-:W4:Y:S01]  /*0090*/  LDCU UR10, c[0x0][0x360] ;  /* 0x00006c00ff0a77ac */ /* 0x000f220008000800 */
[----:B------:R-:W0:Y:S05]  /*00a0*/  LDCU UR11, c[0x0][0x364] ;  /* 0x00006c80ff0b77ac */ /* 0x000e2a0008000800 */
[----:B------:R-:W2:Y:S08]  /*00b0*/  S2UR UR5, SR_CTAID.X ;  /* 0x00000000000579c3 */ /* 0x000eb00000002500 */
[----:B------:R-:W1:Y:S08]  /*00c0*/  LDC R0, c[0x0][0x368] ;  /* 0x0000da00ff007b82 */ /* 0x000e700000000800 */
[----:B------:R-:W4:Y:S01]  /*00d0*/  LDC.64 R24, c[0x4][0x40] ;  /* 0x01001000ff187b82 */ /* 0x000f220000000a00 */
[----:B---3--:R-:W-:Y:S01]  /*00e0*/  UIMAD UR4, UR7, UR8, UR4 ;  /* 0x00000008070472a4 */ /* 0x008fe2000f8e0204 */
[----:B------:R-:W3:Y:S03]  /*00f0*/  LDCU.64 UR8, c[0x0][0x358] ;  /* 0x00006b00ff0877ac */ /* 0x000ee60008000a00 */
[----:B--2---:R-:W-:-:S03]  /*0100*/  UIMAD UR4, UR4, UR6, UR5 ;  /* 0x00000006040472a4 */ /* 0x004fc6000f8e0205 */
[----:B------:R-:W2:Y:S03]  /*0110*/  LDC.64 R28, c[0x4][0x88] ;  /* 0x01002200ff1c7b82 */ /* 0x000ea60000000a00 */
[----:B-1----:R-:W-:-:S04]  /*0120*/  IMAD R0, R0, UR4, R3 ;  /* 0x0000000400007c24 */ /* 0x002fc8000f8e0203 */
[----:B0-----:R-:W-:-:S04]  /*0130*/  IMAD R0, R0, UR11, R5 ;  /* 0x0000000b00007c24 */ /* 0x001fc8000f8e0205 */
[----:B----4-:R-:W-:-:S04]  /*0140*/  IMAD R3, R0, UR10, R7 ;  /* 0x0000000a00037c24 */ /* 0x010fc8000f8e0207 */
[----:B------:R-:W-:-:S05]  /*0150*/  IMAD.WIDE R24, R3, 0x8, R24 ;  /* 0x0000000803187825 */ /* 0x000fca00078e0218 */
[----:B---3--:R-:W3:Y:S01]  /*0160*/  LDG.E.64 R12, desc[UR8][R24.64] ;  /* 0x00000008180c7981 */ /* 0x008ee2000c1e1b00 */
[----:B--2---:R-:W-:-:S05]  /*0170*/  IMAD.WIDE R28, R3, 0x20, R28 ;  /* 0x00000020031c7825 */ /* 0x004fca00078e021c */
[----:B------:R-:W2:Y:S04]  /*0180*/  LDG.E R0, desc[UR8][R28.64+0x14] ;  /* 0x000014081c007981 */ /* 0x000ea8000c1e1900 */
[----:B------:R-:W4:Y:S01]  /*0190*/  LDG.E R10, desc[UR8][R28.64] ;  /* 0x000000081c0a7981 */ /* 0x000f22000c1e1900 */
[----:B------:R-:W-:Y:S01]  /*01a0*/  UMOV UR16, 0x54442d18 ;  /* 0x54442d1800107882 */ /* 0x000fe20000000000 */
[----:B------:R-:W-:Y:S02]  /*01b0*/  UMOV UR17, 0x401921fb ;  /* 0x401921fb00117882 */ /* 0x000fe40000000000 */
[----:B------:R0:W5:Y:S04]  /*01c0*/  LDG.E R2, desc[UR8][R28.64+0x4] ;  /* 0x000004081c027981 */ /* 0x000168000c1e1900 */
[----:B------:R0:W5:Y:S04]  /*01d0*/  LDG.E R3, desc[UR8][R28.64+0x8] ;  /* 0x000008081c037981 */ /* 0x000168000c1e1900 */
[----:B------:R0:W5:Y:S04]  /*01e0*/  LDG.E R4, desc[UR8][R28.64+0xc] ;  /* 0x00000c081c047981 */ /* 0x000168000c1e1900 */
[----:B------:R0:W5:Y:S04]  /*01f0*/  LDG.E R5, desc[UR8][R28.64+0x10] ;  /* 0x000010081c057981 */ /* 0x000168000c1e1900 */
[----:B------:R0:W5:Y:S04]  /*0200*/  LDG.E R7, desc[UR8][R28.64+0x18] ;  /* 0x000018081c077981 */ /* 0x000168000c1e1900 */
[----:B------:R0:W5:Y:S04]  /*0210*/  LDG.E R6, desc[UR8][R28.64+0x1c] ;  /* 0x00001c081c067981 */ /* 0x000168000c1e1900 */
[----:B---3--:R-:W3:Y:S04]  /*0220*/  LDG.E.64 R30, desc[UR8][R12.64] ;  /* 0x000000080c1e7981 */ /* 0x008ee8000c1e1b00 */
[----:B------:R-:W4:Y:S04]  /*0230*/  LDG.E.64 R8, desc[UR8][R12.64+0x10] ;  /* 0x000010080c087981 */ /* 0x000f28000c1e1b00 */
[----:B------:R-:W4:Y:S01]  /*0240*/  LDG.E.64 R14, desc[UR8][R12.64+0x8] ;  /* 0x000008080c0e7981 */ /* 0x000f22000c1e1b00 */
[----:B--2---:R-:W1:Y:S02]  /*0250*/  F2F.F64.F32 R16, R0 ;  /* 0x0000000000107310 */ /* 0x004e640000201800 */
[----:B-1----:R-:W-:-:S10]  /*0260*/  DMUL R22, R16, UR16 ;  /* 0x0000001010167c28 */ /* 0x002fd40008000000 */
[----:B------:R-:W1:Y:S02]  /*0270*/  F2F.F32.F64 R22, R22 ;  /* 0x0000001600167310 */ /* 0x000e640000301000 */
[C---:B-1----:R-:W-:Y:S01]  /*0280*/  FMUL R20, R22.reuse, 0.63661974668502807617 ;  /* 0x3f22f98316147820 */ /* 0x042fe20000400000 */
[----:B------:R-:W-:Y:S01]  /*0290*/  FSETP.GE.AND P0, PT, |R22|, 105615, PT ;  /* 0x47ce47801600780b */ /* 0x000fe20003f06200 */
[----:B------:R-:W-:Y:S01]  /*02a0*/  BSSY.RECONVERGENT B0, `(.L_x_1) ;  /* 0x0000051000007945 */ /* 0x000fe20003800200 */
[----:B---3--:R-:W-:-:S04]  /*02b0*/  SHF.R.U32.HI R18, RZ, 0x2, R31 ;  /* 0x00000002ff127819 */ /* 0x008fc8000001161f */
[----:B------:R-:W-:Y:S01]  /*02c0*/  LOP3.LUT R18, R18, R31, RZ, 0x3c, !PT ;  /* 0x0000001f12127212 */ /* 0x000fe200078e3cff */
[----:B----4-:R-:W-:-:S04]  /*02d0*/  IMAD.SHL.U32 R11, R9, 0x10, RZ ;  /* 0x00000010090b7824 */ /* 0x010fc800078e00ff */
[----:B------:R-:W-:-:S05]  /*02e0*/  IMAD.SHL.U32 R19, R18, 0x2, RZ ;  /* 0x0000000212137824 */ /* 0x000fca00078e00ff */
[----:B------:R-:W-:Y:S02]  /*02f0*/  LOP3.LUT R18, R18, R19, R11, 0x96, !PT ;  /* 0x0000001312127212 */ /* 0x000fe400078e960b */
[----:B------:R-:W1:Y:S01]  /*0300*/  F2I.NTZ R11, R20 ;  /* 0x00000014000b7305 */ /* 0x000e620000203100 */
[----:B------:R-:W-:Y:S01]  /*0310*/  VIADD R30, R30, 0x587c5 ;  /* 0x000587c51e1e7836 */ /* 0x000fe20000000000 */
[----:B------:R-:W-:Y:S01]  /*0320*/  LOP3.LUT R19, R18, R9, RZ, 0x3c, !PT ;  /* 0x0000000912137212 */ /* 0x000fe200078e3cff */
[----:B------:R-:W-:Y:S02]  /*0330*/  IMAD.MOV.U32 R27, RZ, RZ, R8 ;  /* 0x000000ffff1b7224 */ /* 0x000fe400078e0008 */
[----:B------:R-:W-:Y:S02]  /*0340*/  IMAD.MOV.U32 R18, RZ, RZ, R9 ;  /* 0x000000ffff127224 */ /* 0x000fe400078e0009 */
[----:B------:R-:W-:Y:S02]  /*0350*/  IMAD.MOV.U32 R26, RZ, RZ, R15 ;  /* 0x000000ffff1a7224 */ /* 0x000fe400078e000f */
[----:B------:R-:W-:Y:S01]  /*0360*/  IMAD.MOV.U32 R31, RZ, RZ, R14 ;  /* 0x000000ffff1f7224 */ /* 0x000fe200078e000e */
[----:B------:R0:W-:Y:S04]  /*0370*/  STG.E.64 desc[UR8][R12.64+0x10], R18 ;  /* 0x000010120c007986 */ /* 0x0001e8000c101b08 */
[----:B------:R0:W-:Y:S04]  /*0380*/  STG.E.64 desc[UR8][R12.64+0x8], R26 ;  /* 0x0000081a0c007986 */ /* 0x0001e8000c101b08 */
[----:B------:R0:W-:Y:S01]  /*0390*/  STG.E.64 desc[UR8][R12.64], R30 ;  /* 0x0000001e0c007986 */ /* 0x0001e2000c101b08 */
[----:B-1----:R-:W-:Y:S01]  /*03a0*/  I2FP.F32.S32 R15, R11 ;  /* 0x0000000b000f7245 */ /* 0x002fe20000201400 */
[----:B------:R0:W1:Y:S01]  /*03b0*/  F2I.TRUNC.NTZ R8, R10 ;  /* 0x0000000a00087305 */ /* 0x000062000020f100 */
[----:B------:R-:W-:-:S03]  /*03c0*/  IMAD.IADD R9, R19, 0x1, R30 ;  /* 0x0000000113097824 */ /* 0x000fc600078e021e */
[C---:B------:R-:W-:Y:S01]  /*03d0*/  FFMA R14, R15.reuse, -1.5707962512969970703, R22 ;  /* 0xbfc90fda0f0e7823 */ /* 0x040fe20000000016 */
[----:B------:R-:W-:Y:S01]  /*03e0*/  IMAD.MOV.U32 R20, RZ, RZ, 0x2f800000 ;  /* 0x2f800000ff147424 */ /* 0x000fe200078e00ff */
[----:B------:R-:W-:Y:S02]  /*03f0*/  I2FP.F32.U32 R9, R9 ;  /* 0x0000000900097245 */ /* 0x000fe40000201000 */
[----:B------:R-:W-:-:S03]  /*0400*/  FFMA R14, R15, -7.5497894158615963534e-08, R14 ;  /* 0xb3a221680f0e7823 */ /* 0x000fc6000000000e */
[----:B------:R-:W-:Y:S01]  /*0410*/  FFMA R20, R9, R20, 1.1641532182693481445e-10 ;  /* 0x2f00000009147423 */ /* 0x000fe20000000014 */
[----:B------:R-:W-:Y:S01]  /*0420*/  FFMA R15, R15, -5.3903029534742383927e-15, R14 ;  /* 0xa7c234c50f0f7823 */ /* 0x000fe2000000000e */
[----:B0-----:R-:W-:Y:S06]  /*0430*/  @!P0 BRA `(.L_x_2) ;  /* 0x0000000000dc8947 */ /* 0x001fec0003800000 */
[----:B------:R-:W-:-:S13]  /*0440*/  FSETP.NEU.AND P0, PT, |R22|, +INF , PT ;  /* 0x7f8000001600780b */ /* 0x000fda0003f0d200 */
[----:B------:R-:W-:Y:S01]  /*0450*/  @!P0 FMUL R15, RZ, R22 ;  /* 0x00000016ff0f8220 */ /* 0x000fe20000400000 */
[----:B------:R-:W-:Y:S01]  /*0460*/  @!P0 MOV R11, RZ ;  /* 0x000000ff000b8202 */ /* 0x000fe20000000f00 */
[----:B------:R-:W-:Y:S06]  /*0470*/  @!P0 BRA `(.L_x_2) ;  /* 0x0000000000cc8947 */ /* 0x000fec0003800000 */
[----:B------:R-:W-:Y:S01]  /*0480*/  IMAD.SHL.U32 R10, R22, 0x100, RZ ;  /* 0x00000100160a7824 */ /* 0x000fe200078e00ff */
[----:B------:R-:W0:Y:S01]  /*0490*/  LDCU.64 UR6, c[0x4][0x90] ;  /* 0x01001200ff0677ac */ /* 0x000e220008000a00 */
[----:B------:R-:W-:Y:S02]  /*04a0*/  IMAD.MOV.U32 R14, RZ, RZ, RZ ;  /* 0x000000ffff0e7224 */ /* 0x000fe400078e00ff */
[----:B------:R-:W-:Y:S01]  /*04b0*/  IMAD.MOV.U32 R9, RZ, RZ, R1 ;  /* 0x000000ffff097224 */ /* 0x000fe200078e0001 */
[----:B------:R-:W-:Y:S01]  /*04c0*/  LOP3.LUT R15, R10, 0x80000000, RZ, 0xfc, !PT ;  /* 0x800000000a0f7812 */ /* 0x000fe200078efcff */
[----:B------:R-:W-:Y:S01]  /*04d0*/  UMOV UR5, URZ ;  /* 0x000000ff00057c82 */ /* 0x000fe20008000000 */
[----:B------:R-:W-:-:S05]  /*04e0*/  UMOV UR4, URZ ;  /* 0x000000ff00047c82 */ /* 0x000fca0008000000 */
.L_x_3:
[----:B0-----:R-:W-:Y:S02]  /*04f0*/  IMAD.U32 R12, RZ, RZ, UR6 ;  /* 0x00000006ff0c7e24 */ /* 0x001fe4000f8e00ff */
[----:B------:R-:W-:-:S05]  /*0500*/  IMAD.U32 R13, RZ, RZ, UR7 ;  /* 0x00000007ff0d7e24 */ /* 0x000fca000f8e00ff */
[----:B------:R-:W2:Y:S01]  /*0510*/  LDG.E.CONSTANT R10, desc[UR8][R12.64] ;  /* 0x000000080c0a7981 */ /* 0x000ea2000c1e9900 */
[----:B------:R-:W-:Y:S02]  /*0520*/  UIADD3 UR6, UP0, UPT, UR6, 0x4, URZ ;  /* 0x0000000406067890 */ /* 0x000fe4000ff1e0ff */
[----:B------:R-:W-:Y:S02]  /*0530*/  UIADD3 UR4, UPT, UPT, UR4, 0x1, URZ ;  /* 0x0000000104047890 */ /* 0x000fe4000fffe0ff */
[----:B------:R-:W-:Y:S02]  /*0540*/  UIADD3.X UR7, UPT, UPT, URZ, UR7, URZ, UP0, !UPT ;  /* 0x00000007ff077290 */ /* 0x000fe400087fe4ff */
[----:B------:R-:W-:Y:S01]  /*0550*/  UISETP.NE.AND UP0, UPT, UR4, 0x6, UPT ;  /* 0x000000060400788c */ /* 0x000fe2000bf05270 */
[----:B--2---:R-:W-:-:S03]  /*0560*/  IMAD.WIDE.U32 R10, R10, R15, RZ ;  /* 0x0000000f0a0a7225 */ /* 0x004fc600078e00ff */
[----:B------:R-:W-:-:S04]  /*0570*/  IADD3 R10, P0, PT, R10, R14, RZ ;  /* 0x0000000e0a0a7210 */ /* 0x000fc80007f1e0ff */
[----:B------:R-:W-:Y:S01]  /*0580*/  IADD3.X R14, PT, PT, R11, UR5, RZ, P0, !PT ;  /* 0x000000050b0e7c10 */ /* 0x000fe200087fe4ff */
[----:B------:R0:W-:Y:S02]  /*0590*/  STL [R9], R10 ;  /* 0x0000000a09007387 */ /* 0x0001e40000100800 */
[----:B0-----:R-:W-:Y:S01]  /*05a0*/  VIADD R9, R9, 0x4 ;  /* 0x0000000409097836 */ /* 0x001fe20000000000 */
[----:B------:R-:W-:Y:S06]  /*05b0*/  BRA.U UP0, `(.L_x_3) ;  /* 0xfffffffd00cc7547 */ /* 0x000fec000b83ffff */
[----:B------:R-:W-:Y:S01]  /*05c0*/  SHF.R.U32.HI R9, RZ, 0x17, R22 ;  /* 0x00000017ff097819 */ /* 0x000fe20000011616 */
[----:B------:R0:W-:Y:S03]  /*05d0*/  STL [R1+0x18], R14 ;  /* 0x0000180e01007387 */ /* 0x0001e60000100800 */
[C---:B------:R-:W-:Y:S02]  /*05e0*/  LOP3.LUT R10, R9.reuse, 0xe0, RZ, 0xc0, !PT ;  /* 0x000000e0090a7812 */ /* 0x040fe400078ec0ff */
[----:B------:R-:W-:-:S03]  /*05f0*/  LOP3.LUT P0, RZ, R9, 0x1f, RZ, 0xc0, !PT ;  /* 0x0000001f09ff7812 */ /* 0x000fc6000780c0ff */
[----:B------:R-:W-:-:S05]  /*0600*/  VIADD R10, R10, 0xffffff80 ;  /* 0xffffff800a0a7836 */ /* 0x000fca0000000000 */
[----:B------:R-:W-:-:S05]  /*0610*/  SHF.R.U32.HI R10, RZ, 0x5, R10 ;  /* 0x00000005ff0a7819 */ /* 0x000fca000001160a */
[----:B------:R-:W-:-:S05]  /*0620*/  IMAD R13, R10, -0x4, R1 ;  /* 0xfffffffc0a0d7824 */ /* 0x000fca00078e0201 */
[----:B------:R-:W2:Y:S04]  /*0630*/  LDL R10, [R13+0x18] ;  /* 0x000018000d0a7983 */ /* 0x000ea80000100800 */
[----:B------:R-:W2:Y:S04]  /*0640*/  LDL R11, [R13+0x14] ;  /* 0x000014000d0b7983 */ /* 0x000ea80000100800 */
[----:B------:R-:W3:Y:S01]  /*0650*/  @P0 LDL R12, [R13+0x10] ;  /* 0x000010000d0c0983 */ /* 0x000ee20000100800 */
[----:B------:R-:W-:Y:S01]  /*0660*/  LOP3.LUT R9, R9, 0x1f, RZ, 0xc0, !PT ;  /* 0x0000001f09097812 */ /* 0x000fe200078ec0ff */
[----:B------:R-:W-:Y:S01]  /*0670*/  UMOV UR4, 0x54442d19 ;  /* 0x54442d1900047882 */ /* 0x000fe20000000000 */
[----:B------:R-:W-:-:S02]  /*0680*/  UMOV UR5, 0x3bf921fb ;  /* 0x3bf921fb00057882 */ /* 0x000fc40000000000 */
[-C--:B--2---:R-:W-:Y:S02]  /*0690*/  @P0 SHF.L.W.U32.HI R10, R11, R9.reuse, R10 ;  /* 0x000000090b0a0219 */ /* 0x084fe40000010e0a */
[----:B---3--:R-:W-:Y:S02]  /*06a0*/  @P0 SHF.L.W.U32.HI R11, R12, R9, R11 ;  /* 0x000000090c0b0219 */ /* 0x008fe40000010e0b */
[----:B------:R-:W-:Y:S02]  /*06b0*/  ISETP.GE.AND P0, PT, R22, RZ, PT ;  /* 0x000000ff1600720c */ /* 0x000fe40003f06270 */
[C-C-:B------:R-:W-:Y:S01]  /*06c0*/  SHF.L.W.U32.HI R9, R11.reuse, 0x2, R10.reuse ;  /* 0x000000020b097819 */ /* 0x140fe20000010e0a */
[----:B------:R-:W-:Y:S01]  /*06d0*/  IMAD.SHL.U32 R11, R11, 0x4, RZ ;  /* 0x000000040b0b7824 */ /* 0x000fe200078e00ff */
[----:B------:R-:W-:Y:S02]  /*06e0*/  SHF.R.U32.HI R10, RZ, 0x1e, R10 ;  /* 0x0000001eff0a7819 */ /* 0x000fe4000001160a */
[----:B------:R-:W-:-:S02]  /*06f0*/  SHF.R.S32.HI R12, RZ, 0x1f, R9 ;  /* 0x0000001fff0c7819 */ /* 0x000fc40000011409 */
[C---:B------:R-:W-:Y:S02]  /*0700*/  LOP3.LUT R22, R9.reuse, R22, RZ, 0x3c, !PT ;  /* 0x0000001609167212 */ /* 0x040fe400078e3cff */
[C---:B------:R-:W-:Y:S02]  /*0710*/  LOP3.LUT R18, R12.reuse, R11, RZ, 0x3c, !PT ;  /* 0x0000000b0c127212 */ /* 0x040fe400078e3cff */
[----:B------:R-:W-:Y:S02]  /*0720*/  LOP3.LUT R19, R12, R9, RZ, 0x3c, !PT ;  /* 0x000000090c137212 */ /* 0x000fe400078e3cff */
[----:B------:R-:W-:Y:S02]  /*0730*/  LEA.HI R11, R9, R10, RZ, 0x1 ;  /* 0x0000000a090b7211 */ /* 0x000fe400078f08ff */
[----:B------:R-:W-:Y:S02]  /*0740*/  ISETP.GE.AND P1, PT, R22, RZ, PT ;  /* 0x000000ff1600720c */ /* 0x000fe40003f26270 */
[----:B------:R-:W2:Y:S01]  /*0750*/  I2F.F64.S64 R18, R18 ;  /* 0x0000001200127312 */ /* 0x000ea20000301c00 */
[----:B------:R-:W-:-:S05]  /*0760*/  IMAD.MOV R9, RZ, RZ, -R11 ;  /* 0x000000ffff097224 */ /* 0x000fca00078e0a0b */
[----:B------:R-:W-:Y:S01]  /*0770*/  @!P0 MOV R11, R9 ;  /* 0x00000009000b8202 */ /* 0x000fe20000000f00 */
[----:B--2---:R-:W-:-:S10]  /*0780*/  DMUL R12, R18, UR4 ;  /* 0x00000004120c7c28 */ /* 0x004fd40008000000 */
[----:B------:R-:W2:Y:S02]  /*0790*/  F2F.F32.F64 R12, R12 ;  /* 0x0000000c000c7310 */ /* 0x000ea40000301000 */
[----:B0-2---:R-:W-:-:S07]  /*07a0*/  FSEL R15, -R12, R12, !P1 ;  /* 0x0000000c0c0f7208 */ /* 0x005fce0004800100 */
.L_x_2:
[----:B------:R-:W-:Y:S05]  /*07b0*/  BSYNC.RECONVERGENT B0 ;  /* 0x0000000000007941 */ /* 0x000fea0003800200 */
.L_x_1:
[----:B-----5:R-:W0:Y:S01]  /*07c0*/  F2F.F64.F32 R22, R2 ;  /* 0x0000000200167310 */ /* 0x020e220000201800 */
[----:B------:R-:W-:Y:S01]  /*07d0*/  UMOV UR4, 0xb645a1cb ;  /* 0xb645a1cb00047882 */ /* 0x000fe20000000000 */
[----:B------:R-:W-:Y:S01]  /*07e0*/  UMOV UR5, 0x400dfdf3 ;  /* 0x400dfdf300057882 */ /* 0x000fe20000000000 */
[----:B------:R-:W-:Y:S02]  /*07f0*/  IMAD.MOV.U32 R9, RZ, RZ, 0x37cbac00 ;  /* 0x37cbac00ff097424 */ /* 0x000fe400078e00ff */
[----:B------:R-:W-:Y:S01]  /*0800*/  FMUL R14, R15, R15 ;  /* 0x0000000f0f0e7220 */ /* 0x000fe20000400000 */
[----:B------:R-:W-:Y:S01]  /*0810*/  LOP3.LUT R10, R11, 0x1, RZ, 0xc0, !PT ;  /* 0x000000010b0a7812 */ /* 0x000fe200078ec0ff */
[----:B------:R-:W-:Y:S01]  /*0820*/  IMAD.MOV.U32 R31, RZ, RZ, 0x3d2aaabb ;  /* 0x3d2aaabbff1f7424 */ /* 0x000fe200078e00ff */
[----:B------:R-:W-:Y:S01]  /*0830*/  UMOV UR12, 0x4f7287ec ;  /* 0x4f7287ec000c7882 */ /* 0x000fe20000000000 */
[----:B------:R-:W-:Y:S01]  /*0840*/  FFMA R18, R14, R9, -0.0013887860113754868507 ;  /* 0xbab607ed0e127423 */ /* 0x000fe20000000009 */
[----:B------:R-:W-:Y:S01]  /*0850*/  ISETP.NE.U32.AND P0, PT, R10, 0x1, PT ;  /* 0x000000010a00780c */ /* 0x000fe20003f05070 */
[----:B------:R-:W-:Y:S01]  /*0860*/  IMAD.MOV.U32 R30, RZ, RZ, 0x3effffff ;  /* 0x3effffffff1e7424 */ /* 0x000fe200078e00ff */
[----:B------:R-:W2:Y:S01]  /*0870*/  F2F.F64.F32 R36, R3 ;  /* 0x0000000300247310 */ /* 0x000ea20000201800 */
[----:B------:R-:W-:Y:S01]  /*0880*/  UMOV UR13, 0x3fb9c722 ;  /* 0x3fb9c722000d7882 */ /* 0x000fe20000000000 */
[----:B------:R-:W-:Y:S01]  /*0890*/  FSEL R21, R18, -0.00019574658654164522886, !P0 ;  /* 0xb94d415312157808 */ /* 0x000fe20004000000 */
[----:B------:R-:W-:Y:S01]  /*08a0*/  UMOV UR10, 0xa5f5398a ;  /* 0xa5f5398a000a7882 */ /* 0x000fe20000000000 */
[----:B0-----:R-:W-:Y:S01]  /*08b0*/  DMUL R12, R22, UR4 ;  /* 0x00000004160c7c28 */ /* 0x001fe20008000000 */
[----:B------:R-:W-:Y:S01]  /*08c0*/  FSEL R27, R31, 0.0083327032625675201416, !P0 ;  /* 0x3c0885e41f1b7808 */ /* 0x000fe20004000000 */
[----:B------:R-:W-:Y:S01]  /*08d0*/  UMOV UR11, 0x3f949f4e ;  /* 0x3f949f4e000b7882 */ /* 0x000fe20000000000 */
[----:B------:R-:W-:Y:S01]  /*08e0*/  FSEL R10, R15, 1, P0 ;  /* 0x3f8000000f0a7808 */ /* 0x000fe20000000000 */
[----:B------:R-:W-:Y:S01]  /*08f0*/  UMOV UR6, 0x9f4a2d04 ;  /* 0x9f4a2d0400067882 */ /* 0x000fe20000000000 */
[----:B------:R-:W-:Y:S01]  /*0900*/  UMOV UR7, 0x3fe43ef2 ;  /* 0x3fe43ef200077882 */ /* 0x000fe20000000000 */
[----:B------:R2:W0:Y:S01]  /*0910*/  F2F.F32.F64 R19, R12 ;  /* 0x0000000c00137310 */ /* 0x0004220000301000 */
[----:B------:R-:W-:Y:S01]  /*0920*/  FFMA R21, R14, R21, R27 ;  /* 0x000000150e157223 */ /* 0x000fe2000000001b */
[----:B------:R-:W-:Y:S01]  /*0930*/  FSEL R27, -R30, -0.16666662693023681641, !P0 ;  /* 0xbe2aaaa81e1b7808 */ /* 0x000fe20004000100 */
[----:B------:R-:W-:Y:S01]  /*0940*/  BSSY.RECONVERGENT B0, `(.L_x_4) ;  /* 0x000004a000007945 */ /* 0x000fe20003800200 */
[----:B------:R-:W-:Y:S01]  /*0950*/  LOP3.LUT P0, RZ, R11, 0x2, RZ, 0xc0, !PT ;  /* 0x000000020bff7812 */ /* 0x000fe2000780c0ff */
[----:B------:R-:W-:-:S02]  /*0960*/  FFMA R11, R14, R10, RZ ;  /* 0x0000000a0e0b7223 */ /* 0x000fc400000000ff */
[----:B------:R-:W-:Y:S01]  /*0970*/  FFMA R21, R14, R21, R27 ;  /* 0x000000150e157223 */ /* 0x000fe2000000001b */
[----:B--2---:R-:W-:-:S03]  /*0980*/  DMUL R12, R36, -UR12 ;  /* 0x8000000c240c7c28 */ /* 0x004fc60008000000 */
[----:B------:R-:W-:Y:S02]  /*0990*/  FFMA R14, R11, R21, R10 ;  /* 0x000000150b0e7223 */ /* 0x000fe4000000000a */
[----:B------:R-:W2:Y:S01]  /*09a0*/  F2F.F64.F32 R10, R20 ;  /* 0x00000014000a7310 */ /* 0x000ea20000201800 */
[----:B0-----:R-:W-:-:S03]  /*09b0*/  FMUL R18, R19, 0.63661974668502807617 ;  /* 0x3f22f98313127820 */ /* 0x001fc60000400000 */
[----:B------:R-:W-:Y:S01]  /*09c0*/  @P0 FADD R14, RZ, -R14 ;  /* 0x8000000eff0e0221 */ /* 0x000fe20000000000 */
[----:B------:R-:W-:-:S03]  /*09d0*/  FSETP.GE.AND P0, PT, |R19|, 105615, PT ;  /* 0x47ce47801300780b */ /* 0x000fc60003f06200 */
[----:B------:R-:W0:Y:S01]  /*09e0*/  F2I.NTZ R18, R18 ;  /* 0x0000001200127305 */ /* 0x000e220000203100 */
[----:B--2---:R-:W-:-:S07]  /*09f0*/  DFMA R10, R10, UR10, R12 ;  /* 0x0000000a0a0a7c2b */ /* 0x004fce000800000c */
[----:B------:R-:W2:Y:S01]  /*0a00*/  F2F.F64.F32 R14, R14 ;  /* 0x0000000e000e7310 */ /* 0x000ea20000201800 */
[----:B0-----:R-:W-:-:S05]  /*0a10*/  I2FP.F32.S32 R26, R18 ;  /* 0x00000012001a7245 */ /* 0x001fca0000201400 */
[----:B------:R-:W-:Y:S01]  /*0a20*/  FFMA R13, R26, -1.5707962512969970703, R19 ;  /* 0xbfc90fda1a0d7823 */ /* 0x000fe20000000013 */
[----:B--2---:R-:W-:-:S03]  /*0a30*/  DFMA R10, R14, UR6, R10 ;  /* 0x000000060e0a7c2b */ /* 0x004fc6000800000a */
[----:B------:R-:W-:-:S04]  /*0a40*/  FFMA R13, R26, -7.5497894158615963534e-08, R13 ;  /* 0xb3a221681a0d7823 */ /* 0x000fc8000000000d */
[----:B------:R-:W-:Y:S01]  /*0a50*/  FFMA R12, R26, -5.3903029534742383927e-15, R13 ;  /* 0xa7c234c51a0c7823 */ /* 0x000fe2000000000d */
[----:B------:R-:W-:Y:S06]  /*0a60*/  @!P0 BRA `(.L_x_5) ;  /* 0x0000000000dc8947 */ /* 0x000fec0003800000 */
[----:B------:R-:W-:-:S13]  /*0a70*/  FSETP.NEU.AND P0, PT, |R19|, +INF , PT ;  /* 0x7f8000001300780b */ /* 0x000fda0003f0d200 */
[----:B------:R-:W-:Y:S01]  /*0a80*/  @!P0 FMUL R12, RZ, R19 ;  /* 0x00000013ff0c8220 */ /* 0x000fe20000400000 */
[----:B------:R-:W-:Y:S01]  /*0a90*/  @!P0 IMAD.MOV.U32 R18, RZ, RZ, RZ ;  /* 0x000000ffff128224 */ /* 0x000fe200078e00ff */
        /* <DEDUP_REMOVED lines=8> */
.L_x_6:
        /* <DEDUP_REMOVED lines=11> */
[----:B0-----:R-:W-:Y:S01]  /*0bd0*/  IADD3 R18, PT, PT, R18, 0x4, RZ ;  /* 0x0000000412127810 */ /* 0x001fe20007ffe0ff */
        /* <DEDUP_REMOVED lines=19> */
[----:B0-----:R-:W-:Y:S02]  /*0d10*/  SHF.R.U32.HI R21, RZ, 0x1e, R18 ;  /* 0x0000001eff157819 */ /* 0x001fe40000011612 */
[----:B------:R-:W-:-:S02]  /*0d20*/  SHF.R.S32.HI R14, RZ, 0x1f, R20 ;  /* 0x0000001fff0e7819 */ /* 0x000fc40000011414 */
[----:B------:R-:W-:Y:S02]  /*0d30*/  LOP3.LUT R19, R20, R19, RZ, 0x3c, !PT ;  /* 0x0000001314137212 */ /* 0x000fe400078e3cff */
[C---:B------:R-:W-:Y:S02]  /*0d40*/  LOP3.LUT R12, R14.reuse, R13, RZ, 0x3c, !PT ;  /* 0x0000000d0e0c7212 */ /* 0x040fe400078e3cff */
[----:B------:R-:W-:Y:S02]  /*0d50*/  LOP3.LUT R13, R14, R20, RZ, 0x3c, !PT ;  /* 0x000000140e0d7212 */ /* 0x000fe400078e3cff */
[----:B------:R-:W-:Y:S02]  /*0d60*/  LEA.HI R18, R20, R21, RZ, 0x1 ;  /* 0x0000001514127211 */ /* 0x000fe400078f08ff */
[----:B------:R-:W-:Y:S02]  /*0d70*/  ISETP.GE.AND P1, PT, R19, RZ, PT ;  /* 0x000000ff1300720c */ /* 0x000fe40003f26270 */
[----:B------:R-:W0:Y:S01]  /*0d80*/  I2F.F64.S64 R12, R12 ;  /* 0x0000000c000c7312 */ /* 0x000e220000301c00 */
[----:B------:R-:W-:-:S04]  /*0d90*/  IMAD.MOV R19, RZ, RZ, -R18 ;  /* 0x000000ffff137224 */ /* 0x000fc800078e0a12 */
[----:B------:R-:W-:Y:S01]  /*0da0*/  @!P0 IMAD.MOV.U32 R18, RZ, RZ, R19 ;  /* 0x000000ffff128224 */ /* 0x000fe200078e0013 */
[----:B0-----:R-:W-:-:S10]  /*0db0*/  DMUL R14, R12, UR4 ;  /* 0x000000040c0e7c28 */ /* 0x001fd40008000000 */
[----:B------:R-:W0:Y:S02]  /*0dc0*/  F2F.F32.F64 R14, R14 ;  /* 0x0000000e000e7310 */ /* 0x000e240000301000 */
[----:B0-----:R-:W-:-:S07]  /*0dd0*/  FSEL R12, -R14, R14, !P1 ;  /* 0x0000000e0e0c7208 */ /* 0x001fce0004800100 */
.L_x_5:
[----:B------:R-:W-:Y:S05]  /*0de0*/  BSYNC.RECONVERGENT B0 ;  /* 0x0000000000007941 */ /* 0x000fea0003800200 */
.L_x_4:
[----:B------:R-:W2:Y:S01]  /*0df0*/  LDG.E.64 R26, desc[UR8][R24.64] ;  /* 0x00000008181a7981 */ /* 0x000ea2000c1e1b00 */
[----:B------:R-:W-:Y:S01]  /*0e00*/  FMUL R15, R12, R12 ;  /* 0x0000000c0c0f7220 */ /* 0x000fe20000400000 */
[----:B------:R-:W-:Y:S01]  /*0e10*/  LOP3.LUT R13, R18, 0x1, RZ, 0xc0, !PT ;  /* 0x00000001120d7812 */ /* 0x000fe200078ec0ff */
[----:B------:R-:W-:Y:S01]  /*0e20*/  IMAD.MOV.U32 R20, RZ, RZ, 0x3c0885e4 ;  /* 0x3c0885e4ff147424 */ /* 0x000fe200078e00ff */
[----:B------:R-:W0:Y:S01]  /*0e30*/  LDCU UR18, c[0x3][0x58] ;  /* 0x00c00b00ff1277ac */ /* 0x000e220008000800 */
[----:B------:R-:W-:Y:S01]  /*0e40*/  FFMA R14, R15, R9, -0.0013887860113754868507 ;  /* 0xbab607ed0f0e7423 */ /* 0x000fe20000000009 */
[----:B------:R-:W-:-:S04]  /*0e50*/  ISETP.NE.U32.AND P0, PT, R13, 0x1, PT ;  /* 0x000000010d00780c */ /* 0x000fc80003f05070 */
[----:B------:R-:W-:Y:S02]  /*0e60*/  FSEL R14, R14, -0.00019574658654164522886, P0 ;  /* 0xb94d41530e0e7808 */ /* 0x000fe40000000000 */
[----:B------:R-:W-:Y:S01]  /*0e70*/  FSEL R20, R20, 0.041666727513074874878, !P0 ;  /* 0x3d2aaabb14147808 */ /* 0x000fe20004000000 */
[----:B------:R-:W-:-:S04]  /*0e80*/  IMAD.MOV.U32 R34, RZ, RZ, 0x3e2aaaa8 ;  /* 0x3e2aaaa8ff227424 */ /* 0x000fc800078e00ff */
[----:B------:R-:W-:Y:S01]  /*0e90*/  FFMA R32, R15, R14, R20 ;  /* 0x0000000e0f207223 */ /* 0x000fe20000000014 */
[----:B------:R-:W-:Y:S02]  /*0ea0*/  FSEL R34, -R34, -0.4999999701976776123, !P0 ;  /* 0xbeffffff22227808 */ /* 0x000fe40004000100 */
[----:B------:R-:W-:-:S03]  /*0eb0*/  FSEL R14, R12, 1, !P0 ;  /* 0x3f8000000c0e7808 */ /* 0x000fc60004000000 */
[C---:B------:R-:W-:Y:S02]  /*0ec0*/  FFMA R34, R15.reuse, R32, R34 ;  /* 0x000000200f227223 */ /* 0x040fe40000000022 */
[----:B------:R-:W-:-:S04]  /*0ed0*/  FFMA R15, R15, R14, RZ ;  /* 0x0000000e0f0f7223 */ /* 0x000fc800000000ff */
[----:B------:R-:W-:Y:S01]  /*0ee0*/  FFMA R34, R15, R34, R14 ;  /* 0x000000220f227223 */ /* 0x000fe2000000000e */
[----:B------:R-:W-:-:S05]  /*0ef0*/  VIADD R18, R18, 0x1 ;  /* 0x0000000112127836 */ /* 0x000fca0000000000 */
[----:B------:R-:W-:Y:S01]  /*0f00*/  LOP3.LUT P0, RZ, R18, 0x2, RZ, 0xc0, !PT ;  /* 0x0000000212ff7812 */ /* 0x000fe2000780c0ff */
[----:B0-----:R-:W-:-:S06]  /*0f10*/  FMUL R18, R3, UR18 ;  /* 0x0000001203127c20 */ /* 0x001fcc0008400000 */
[----:B------:R-:W0:Y:S06]  /*0f20*/  F2F.F64.F32 R18, R18 ;  /* 0x0000001200127310 */ /* 0x000e2c0000201800 */
[----:B------:R-:W-:Y:S01]  /*0f30*/  @P0 FADD R34, RZ, -R34 ;  /* 0x80000022ff220221 */ /* 0x000fe20000000000 */
[----:B0-----:R-:W-:Y:S01]  /*0f40*/  DFMA R18, R18, 0.5, R16 ;  /* 0x3fe000001212782b */ /* 0x001fe20000000010 */
[----:B--2---:R-:W2:Y:S04]  /*0f50*/  LDG.E.64 R20, desc[UR8][R26.64] ;  /* 0x000000081a147981 */ /* 0x004ea8000c1e1b00 */
[----:B------:R-:W3:Y:S04]  /*0f60*/  LDG.E.64 R12, desc[UR8][R26.64+0x10] ;  /* 0x000010081a0c7981 */ /* 0x000ee8000c1e1b00 */
[----:B------:R-:W4:Y:S01]  /*0f70*/  LDG.E.64 R14, desc[UR8][R26.64+0x8] ;  /* 0x000008081a0e7981 */ /* 0x000f22000c1e1b00 */
[----:B------:R-:W0:Y:S01]  /*0f80*/  F2F.F64.F32 R16, R34 ;  /* 0x0000002200107310 */ /* 0x000e220000201800 */
[----:B------:R-:W-:Y:S01]  /*0f90*/  UMOV UR4, 0x61ee1c39 ;  /* 0x61ee1c3900047882 */ /* 0x000fe20000000000 */
[----:B------:R-:W-:Y:S01]  /*0fa0*/  UMOV UR5, 0x3fda955b ;  /* 0x3fda955b00057882 */ /* 0x000fe20000000000 */
[----:B------:R-:W-:Y:S05]  /*0fb0*/  BSSY.RECONVERGENT B0, `(.L_x_7) ;  /* 0x000005f000007945 */ /* 0x000fea0003800200 */
[----:B------:R-:W5:Y:S01]  /*0fc0*/  F2F.F32.F64 R19, R18 ;  /* 0x0000001200137310 */ /* 0x000f620000301000 */
[----:B0-----:R-:W-:Y:S01]  /*0fd0*/  DFMA R10, R16, UR4, R10 ;  /* 0x00000004100a7c2b */ /* 0x001fe2000800000a */
[----:B------:R-:W-:Y:S01]  /*0fe0*/  UMOV UR4, 0x4f7287ec ;  /* 0x4f7287ec00047882 */ /* 0x000fe20000000000 */
[----:B------:R-:W-:-:S05]  /*0ff0*/  UMOV UR5, 0x3fb9c722 ;  /* 0x3fb9c72200057882 */ /* 0x000fca0000000000 */
[----:B-----5:R-:W0:Y:S01]  /*1000*/  F2F.F64.F32 R32, R19 ;  /* 0x0000001300207310 */ /* 0x020e220000201800 */
[----:B------:R-:W-:-:S07]  /*1010*/  DADD R34, R10, UR4 ;  /* 0x000000040a227e29 */ /* 0x000fce0008000000 */
[----:B------:R-:W5:Y:S01]  /*1020*/  F2F.F32.F64 R10, R34 ;  /* 0x00000022000a7310 */ /* 0x000f620000301000 */
[----:B0-----:R-:W-:Y:S01]  /*1030*/  DMUL R32, R32, UR16 ;  /* 0x0000001020207c28 */ /* 0x001fe20008000000 */
[----:B-----5:R-:W-:-:S09]  /*1040*/  FMUL R11, R10, UR18 ;  /* 0x000000120a0b7c20 */ /* 0x020fd20008400000 */
[----:B------:R0:W5:Y:S08]  /*1050*/  F2F.F32.F64 R32, R32 ;  /* 0x0000002000207310 */ /* 0x0001700000301000 */
[----:B------:R-:W1:Y:S01]  /*1060*/  F2F.F64.F32 R16, R11 ;  /* 0x0000000b00107310 */ /* 0x000e620000201800 */
[----:B0-----:R-:W-:Y:S02]  /*1070*/  IMAD.MOV.U32 R33, RZ, RZ, 0x2f800000 ;  /* 0x2f800000ff217424 */ /* 0x001fe400078e00ff */
[C---:B-----5:R-:W-:Y:S01]  /*1080*/  FMUL R34, R32.reuse, 0.63661974668502807617 ;  /* 0x3f22f98320227820 */ /* 0x060fe20000400000 */
[----:B------:R-:W-:-:S05]  /*1090*/  FSETP.GE.AND P0, PT, |R32|, 105615, PT ;  /* 0x47ce47802000780b */ /* 0x000fca0003f06200 */
[----:B------:R-:W0:Y:S01]  /*10a0*/  F2I.NTZ R34, R34 ;  /* 0x0000002200227305 */ /* 0x000e220000203100 */
[----:B-1----:R-:W-:-:S10]  /*10b0*/  DFMA R36, R16, 0.5, R36 ;  /* 0x3fe000001024782b */ /* 0x002fd40000000024 */
[----:B------:R1:W0:Y:S01]  /*10c0*/  F2F.F32.F64 R36, R36 ;  /* 0x0000002400247310 */ /* 0x0002220000301000 */
[----:B--2---:R-:W-:Y:S02]  /*10d0*/  SHF.R.U32.HI R18, RZ, 0x2, R21 ;  /* 0x00000002ff127819 */ /* 0x004fe40000011615 */
[----:B------:R-:W-:Y:S02]  /*10e0*/  IADD3 R20, PT, PT, R20, 0x587c5, RZ ;  /* 0x000587c514147810 */ /* 0x000fe40007ffe0ff */
[----:B------:R-:W-:Y:S01]  /*10f0*/  LOP3.LUT R18, R18, R21, RZ, 0x3c, !PT ;  /* 0x0000001512127212 */ /* 0x000fe200078e3cff */
[----:B---3--:R-:W-:Y:S02]  /*1100*/  IMAD.SHL.U32 R17, R13, 0x10, RZ ;  /* 0x000000100d117824 */ /* 0x008fe400078e00ff */
[----:B------:R-:W-:Y:S02]  /*1110*/  IMAD.MOV.U32 R19, RZ, RZ, R12 ;  /* 0x000000ffff137224 */ /* 0x000fe400078e000c */
[----:B------:R-:W-:-:S02]  /*1120*/  IMAD.SHL.U32 R16, R18, 0x2, RZ ;  /* 0x0000000212107824 */ /* 0x000fc400078e00ff */
[----:B----4-:R-:W-:-:S03]  /*1130*/  IMAD.MOV.U32 R21, RZ, RZ, R14 ;  /* 0x000000ffff157224 */ /* 0x010fc600078e000e */
[----:B------:R-:W-:Y:S01]  /*1140*/  LOP3.LUT R16, R18, R16, R17, 0x96, !PT ;  /* 0x0000001012107212 */ /* 0x000fe200078e9611 */
[----:B------:R-:W-:Y:S01]  /*1150*/  IMAD.MOV.U32 R18, RZ, RZ, R15 ;  /* 0x000000ffff127224 */ /* 0x000fe200078e000f */
[----:B------:R-:W-:Y:S02]  /*1160*/  STG.E.64 desc[UR8][R26.64], R20 ;  /* 0x000000141a007986 */ /* 0x000fe4000c101b08 */
[----:B------:R-:W-:Y:S01]  /*1170*/  LOP3.LUT R17, R16, R13, RZ, 0x3c, !PT ;  /* 0x0000000d10117212 */ /* 0x000fe200078e3cff */
[----:B------:R-:W-:Y:S01]  /*1180*/  IMAD.MOV.U32 R16, RZ, RZ, R13 ;  /* 0x000000ffff107224 */ /* 0x000fe200078e000d */
[----:B------:R-:W-:Y:S01]  /*1190*/  STG.E.64 desc[UR8][R26.64+0x8], R18 ;  /* 0x000008121a007986 */ /* 0x000fe2000c101b08 */
[----:B0-----:R-:W-:Y:S02]  /*11a0*/  I2FP.F32.S32 R13, R34 ;  /* 0x00000022000d7245 */ /* 0x001fe40000201400 */
[----:B------:R-:W-:Y:S01]  /*11b0*/  IMAD.IADD R12, R17, 0x1, R20 ;  /* 0x00000001110c7824 */ /* 0x000fe200078e0214 */
[----:B------:R0:W-:Y:S02]  /*11c0*/  STG.E.64 desc[UR8][R26.64+0x10], R16 ;  /* 0x000010101a007986 */ /* 0x0001e4000c101b08 */
[----:B------:R-:W-:-:S02]  /*11d0*/  FFMA R14, R13, -1.5707962512969970703, R32 ;  /* 0xbfc90fda0d0e7823 */ /* 0x000fc40000000020 */
[----:B------:R-:W-:Y:S02]  /*11e0*/  I2FP.F32.U32 R12, R12 ;  /* 0x0000000c000c7245 */ /* 0x000fe40000201000 */
[----:B------:R-:W-:-:S04]  /*11f0*/  FFMA R14, R13, -7.5497894158615963534e-08, R14 ;  /* 0xb3a221680d0e7823 */ /* 0x000fc8000000000e */
[----:B0-----:R-:W-:Y:S01]  /*1200*/  FFMA R17, R13, -5.3903029534742383927e-15, R14 ;  /* 0xa7c234c50d117823 */ /* 0x001fe2000000000e */
[----:B------:R-:W-:Y:S01]  /*1210*/  FFMA R16, R12, R33, 1.1641532182693481445e-10 ;  /* 0x2f0000000c107423 */ /* 0x000fe20000000021 */
[----:B-1----:R-:W-:Y:S06]  /*1220*/  @!P0 BRA `(.L_x_8) ;  /* 0x0000000000dc8947 */ /* 0x002fec0003800000 */
[----:B------:R-:W-:-:S13]  /*1230*/  FSETP.NEU.AND P0, PT, |R32|, +INF , PT ;  /* 0x7f8000002000780b */ /* 0x000fda0003f0d200 */
[----:B------:R-:W-:Y:S01]  /*1240*/  @!P0 FMUL R17, RZ, R32 ;  /* 0x00000020ff118220 */ /* 0x000fe20000400000 */
[----:B------:R-:W-:Y:S01]  /*1250*/  @!P0 IMAD.MOV.U32 R34, RZ, RZ, RZ ;  /* 0x000000ffff228224 */ /* 0x000fe200078e00ff */
[----:B------:R-:W-:Y:S06]  /*1260*/  @!P0 BRA `(.L_x_8) ;  /* 0x0000000000cc8947 */ /* 0x000fec0003800000 */
[----:B------:R-:W-:Y:S01]  /*1270*/  IMAD.SHL.U32 R12, R32, 0x100, RZ ;  /* 0x00000100200c7824 */ /* 0x000fe200078e00ff */
[----:B------:R-:W-:Y:S01]  /*1280*/  MOV R17, R1 ;  /* 0x0000000100117202 */ /* 0x000fe20000000f00 */
[----:B------:R-:W-:Y:S01]  /*1290*/  IMAD.MOV.U32 R18, RZ, RZ, RZ ;  /* 0x000000ffff127224 */ /* 0x000fe200078e00ff */
[----:B------:R-:W0:Y:S02]  /*12a0*/  LDCU.64 UR14, c[0x4][0x90] ;  /* 0x01001200ff0e77ac */ /* 0x000e240008000a00 */
[----:B------:R-:W-:Y:S01]  /*12b0*/  LOP3.LUT R19, R12, 0x80000000, RZ, 0xfc, !PT ;  /* 0x800000000c137812 */ /* 0x000fe200078efcff */
[----:B------:R-:W-:Y:S01]  /*12c0*/  UMOV UR5, URZ ;  /* 0x000000ff00057c82 */ /* 0x000fe20008000000 */
[----:B------:R-:W-:-:S05]  /*12d0*/  UMOV UR4, URZ ;  /* 0x000000ff00047c82 */ /* 0x000fca0008000000 */
.L_x_9:
        /* <DEDUP_REMOVED lines=33> */
[----:B------:R-:W-:Y:S02]  /*14f0*/  LEA.HI R34, R19, R34, RZ, 0x1 ;  /* 0x0000002213227211 */ /* 0x000fe400078f08ff */
[C---:B------:R-:W-:Y:S02]  /*1500*/  LOP3.LUT R12, R13.reuse, R12, RZ, 0x3c, !PT ;  /* 0x0000000c0d0c7212 */ /* 0x040fe400078e3cff */
[----:B------:R-:W-:Y:S01]  /*1510*/  LOP3.LUT R13, R13, R19, RZ, 0x3c, !PT ;  /* 0x000000130d0d7212 */ /* 0x000fe200078e3cff */
[----:B------:R-:W-:Y:S01]  /*1520*/  IMAD.MOV R17, RZ, RZ, -R34 ;  /* 0x000000ffff117224 */ /* 0x000fe200078e0a22 */
[----:B------:R-:W-:-:S03]  /*1530*/  LOP3.LUT R32, R19, R32, RZ, 0x3c, !PT ;  /* 0x0000002013207212 */ /* 0x000fc600078e3cff */
[----:B------:R-:W-:Y:S01]  /*1540*/  @!P0 IMAD.MOV.U32 R34, RZ, RZ, R17 ;  /* 0x000000ffff228224 */ /* 0x000fe200078e0011 */
[----:B------:R-:W1:Y:S01]  /*1550*/  I2F.F64.S64 R12, R12 ;  /* 0x0000000c000c7312 */ /* 0x000e620000301c00 */
[----:B------:R-:W-:Y:S01]  /*1560*/  ISETP.GE.AND P1, PT, R32, RZ, PT ;  /* 0x000000ff2000720c */ /* 0x000fe20003f26270 */
[----:B-1----:R-:W-:-:S10]  /*1570*/  DMUL R14, R12, UR4 ;  /* 0x000000040c0e7c28 */ /* 0x002fd40008000000 */
[----:B------:R-:W1:Y:S02]  /*1580*/  F2F.F32.F64 R14, R14 ;  /* 0x0000000e000e7310 */ /* 0x000e640000301000 */
[----:B01----:R-:W-:-:S07]  /*1590*/  FSEL R17, -R14, R14, !P1 ;  /* 0x0000000e0e117208 */ /* 0x003fce0004800100 */
.L_x_8:
[----:B------:R-:W-:Y:S05]  /*15a0*/  BSYNC.RECONVERGENT B0 ;  /* 0x0000000000007941 */ /* 0x000fea0003800200 */
.L_x_7:
[----:B------:R-:W0:Y:S01]  /*15b0*/  F2F.F64.F32 R14, UR18 ;  /* 0x00000012000e7d10 */ /* 0x000e220008201800 */
[----:B------:R-:W-:Y:S01]  /*15c0*/  UMOV UR4, 0xb645a1cb ;  /* 0xb645a1cb00047882 */ /* 0x000fe20000000000 */
[----:B------:R-:W-:Y:S01]  /*15d0*/  UMOV UR5, 0x400dfdf3 ;  /* 0x400dfdf300057882 */ /* 0x000fe20000000000 */
[----:B------:R-:W-:Y:S01]  /*15e0*/  LOP3.LUT R18, R34, 0x1, RZ, 0xc0, !PT ;  /* 0x0000000122127812 */ /* 0x000fe200078ec0ff */
[----:B------:R-:W-:Y:S01]  /*15f0*/  FMUL R20, R17, R17 ;  /* 0x0000001111147220 */ /* 0x000fe20000400000 */
[----:B------:R-:W-:Y:S02]  /*1600*/  BSSY.RECONVERGENT B0, `(.L_x_10) ;  /* 0x0000059000007945 */ /* 0x000fe40003800200 */
[----:B------:R-:W-:Y:S01]  /*1610*/  ISETP.NE.U32.AND P0, PT, R18, 0x1, PT ;  /* 0x000000011200780c */ /* 0x000fe20003f05070 */
[----:B------:R-:W-:Y:S01]  /*1620*/  FFMA R18, R20, R9, -0.0013887860113754868507 ;  /* 0xbab607ed14127423 */ /* 0x000fe20000000009 */
[----:B------:R-:W1:Y:S02]  /*1630*/  F2F.F64.F32 R36, R36 ;  /* 0x0000002400247310 */ /* 0x000e640000201800 */
[----:B------:R-:W-:-:S02]  /*1640*/  FSEL R31, R31, 0.0083327032625675201416, !P0 ;  /* 0x3c0885e41f1f7808 */ /* 0x000fc40004000000 */
[----:B------:R-:W-:Y:S01]  /*1650*/  FSEL R19, R18, -0.00019574658654164522886, !P0 ;  /* 0xb94d415312137808 */ /* 0x000fe20004000000 */
[----:B0-----:R-:W-:Y:S01]  /*1660*/  DFMA R22, R14, 0.5, R22 ;  /* 0x3fe000000e16782b */ /* 0x001fe20000000016 */
[----:B------:R-:W-:Y:S02]  /*1670*/  FSEL R21, -R30, -0.16666662693023681641, !P0 ;  /* 0xbe2aaaa81e157808 */ /* 0x000fe40004000100 */
[----:B------:R-:W-:Y:S01]  /*1680*/  FSEL R17, R17, 1, P0 ;  /* 0x3f80000011117808 */ /* 0x000fe20000000000 */
[----:B------:R-:W-:Y:S01]  /*1690*/  FFMA R19, R20, R19, R31 ;  /* 0x0000001314137223 */ /* 0x000fe2000000001f */
[----:B------:R-:W-:-:S03]  /*16a0*/  LOP3.LUT P0, RZ, R34, 0x2, RZ, 0xc0, !PT ;  /* 0x0000000222ff7812 */ /* 0x000fc6000780c0ff */
[C---:B------:R-:W-:Y:S01]  /*16b0*/  FFMA R19, R20.reuse, R19, R21 ;  /* 0x0000001314137223 */ /* 0x040fe20000000015 */
[----:B------:R-:W-:Y:S01]  /*16c0*/  FFMA R20, R20, R17, RZ ;  /* 0x0000001114147223 */ /* 0x000fe200000000ff */
[----:B------:R-:W0:Y:S01]  /*16d0*/  F2F.F32.F64 R22, R22 ;  /* 0x0000001600167310 */ /* 0x000e220000301000 */
[----:B-1----:R-:W-:-:S07]  /*16e0*/  DMUL R30, R36, -UR12 ;  /* 0x8000000c241e7c28 */ /* 0x002fce0008000000 */
[----:B0-----:R-:W0:Y:S02]  /*16f0*/  F2F.F64.F32 R12, R22 ;  /* 0x00000016000c7310 */ /* 0x001e240000201800 */
[----:B0-----:R-:W-:-:S06]  /*1700*/  DMUL R12, R12, UR4 ;  /* 0x000000040c0c7c28 */ /* 0x001fcc0008000000 */
[----:B------:R0:W1:Y:S02]  /*1710*/  F2F.F32.F64 R32, R12 ;  /* 0x0000000c00207310 */ /* 0x0000640000301000 */
[----:B0-----:R-:W-:-:S06]  /*1720*/  FFMA R12, R20, R19, R17 ;  /* 0x00000013140c7223 */ /* 0x001fcc0000000011 */
[----:B------:R-:W0:Y:S01]  /*1730*/  F2F.F64.F32 R16, R16 ;  /* 0x0000001000107310 */ /* 0x000e220000201800 */
[----:B------:R-:W-:Y:S01]  /*1740*/  @P0 FADD R12, RZ, -R12 ;  /* 0x8000000cff0c0221 */ /* 0x000fe20000000000 */
[C---:B-1----:R-:W-:Y:S01]  /*1750*/  FMUL R18, R32.reuse, 0.63661974668502807617 ;  /* 0x3f22f98320127820 */ /* 0x042fe20000400000 */
[----:B------:R-:W-:-:S05]  /*1760*/  FSETP.GE.AND P0, PT, |R32|, 105615, PT ;  /* 0x47ce47802000780b */ /* 0x000fca0003f06200 */
[----:B------:R-:W1:Y:S01]  /*1770*/  F2F.F64.F32 R12, R12 ;  /* 0x0000000c000c7310 */ /* 0x000e620000201800 */
[----:B0-----:R-:W-:-:S07]  /*1780*/  DFMA R30, R16, UR10, R30 ;  /* 0x0000000a101e7c2b */ /* 0x001fce000800001e */
[----:B------:R-:W0:Y:S01]  /*1790*/  F2I.NTZ R18, R18 ;  /* 0x0000001200127305 */ /* 0x000e220000203100 */
[----:B-1----:R-:W-:Y:S01]  /*17a0*/  DFMA R30, R12, UR6, R30 ;  /* 0x000000060c1e7c2b */ /* 0x002fe2000800001e */
[----:B0-----:R-:W-:Y:S01]  /*17b0*/  I2FP.F32.S32 R19, R18 ;  /* 0x0000001200137245 */ /* 0x001fe20000201400 */
[----:B------:R-:W-:-:S04]  /*17c0*/  IMAD.MOV.U32 R23, RZ, RZ, R18 ;  /* 0x000000ffff177224 */ /* 0x000fc800078e0012 */
[----:B------:R-:W-:-:S04]  /*17d0*/  FFMA R20, R19, -1.5707962512969970703, R32 ;  /* 0xbfc90fda13147823 */ /* 0x000fc80000000020 */
[----:B------:R-:W-:-:S04]  /*17e0*/  FFMA R20, R19, -7.5497894158615963534e-08, R20 ;  /* 0xb3a2216813147823 */ /* 0x000fc80000000014 */
[----:B------:R-:W-:-:S04]  /*17f0*/  FFMA R22, R19, -5.3903029534742383927e-15, R20 ;  /* 0xa7c234c513167823 */ /* 0x000fc80000000014 */
[----:B------:R-:W-:Y:S01]  /*1800*/  IMAD.MOV.U32 R20, RZ, RZ, R22 ;  /* 0x000000ffff147224 */ /* 0x000fe200078e0016 */
[----:B------:R-:W-:Y:S06]  /*1810*/  @!P0 BRA `(.L_x_11) ;  /* 0x0000000000dc8947 */ /* 0x000fec0003800000 */
        /* <DEDUP_REMOVED lines=11> */
.L_x_12:
        /* <DEDUP_REMOVED lines=33> */
[C---:B------:R-:W-:Y:S02]  /*1ae0*/  LEA.HI R18, R19.reuse, R18, RZ, 0x1 ;  /* 0x0000001213127211 */ /* 0x040fe400078f08ff */
[C---:B------:R-:W-:Y:S02]  /*1af0*/  LOP3.LUT R12, R16.reuse, R13, RZ, 0x3c, !PT ;  /* 0x0000000d100c7212 */ /* 0x040fe400078e3cff */
[----:B------:R-:W-:Y:S02]  /*1b00*/  LOP3.LUT R13, R16, R19, RZ, 0x3c, !PT ;  /* 0x00000013100d7212 */ /* 0x000fe400078e3cff */
[----:B0-----:R-:W-:Y:S01]  /*1b10*/  LOP3.LUT R20, R19, R32, RZ, 0x3c, !PT ;  /* 0x0000002013147212 */ /* 0x001fe200078e3cff */
[----:B------:R-:W-:-:S03]  /*1b20*/  IMAD.MOV R19, RZ, RZ, -R18 ;  /* 0x000000ffff137224 */ /* 0x000fc600078e0a12 */
[----:B------:R-:W0:Y:S01]  /*1b30*/  I2F.F64.S64 R12, R12 ;  /* 0x0000000c000c7312 */ /* 0x000e220000301c00 */
[----:B------:R-:W-:Y:S02]  /*1b40*/  ISETP.GE.AND P1, PT, R20, RZ, PT ;  /* 0x000000ff1400720c */ /* 0x000fe40003f26270 */
[----:B------:R-:W-:Y:S01]  /*1b50*/  @!P0 MOV R18, R19 ;  /* 0x0000001300128202 */ /* 0x000fe20000000f00 */
[----:B0-----:R-:W-:-:S10]  /*1b60*/  DMUL R16, R12, UR4 ;  /* 0x000000040c107c28 */ /* 0x001fd40008000000 */
[----:B------:R-:W0:Y:S02]  /*1b70*/  F2F.F32.F64 R16, R16 ;  /* 0x0000001000107310 */ /* 0x000e240000301000 */
[----:B0-----:R-:W-:-:S07]  /*1b80*/  FSEL R20, -R16, R16, !P1 ;  /* 0x0000001010147208 */ /* 0x001fce0004800100 */
.L_x_11:
[----:B------:R-:W-:Y:S05]  /*1b90*/  BSYNC.RECONVERGENT B0 ;  /* 0x0000000000007941 */ /* 0x000fea0003800200 */
.L_x_10:
[----:B------:R-:W2:Y:S01]  /*1ba0*/  LDG.E.64 R26, desc[UR8][R24.64] ;  /* 0x00000008181a7981 */ /* 0x000ea2000c1e1b00 */
[----:B------:R-:W-:Y:S01]  /*1bb0*/  FMUL R21, R20, R20 ;  /* 0x0000001414157220 */ /* 0x000fe20000400000 */
[----:B------:R-:W-:Y:S01]  /*1bc0*/  LOP3.LUT R12, R18, 0x1, RZ, 0xc0, !PT ;  /* 0x00000001120c7812 */ /* 0x000fe200078ec0ff */
[----:B------:R-:W-:Y:S02]  /*1bd0*/  IMAD.MOV.U32 R17, RZ, RZ, 0x3c0885e4 ;  /* 0x3c0885e4ff117424 */ /* 0x000fe400078e00ff */
[----:B------:R-:W-:Y:S01]  /*1be0*/  FFMA R13, R21, R9, -0.0013887860113754868507 ;  /* 0xbab607ed150d7423 */ /* 0x000fe20000000009 */
[----:B------:R-:W-:Y:S01]  /*1bf0*/  ISETP.NE.U32.AND P0, PT, R12, 0x1, PT ;  /* 0x000000010c00780c */ /* 0x000fe20003f05070 */
[----:B------:R-:W-:Y:S02]  /*1c00*/  VIADD R12, R18, 0x1 ;  /* 0x00000001120c7836 */ /* 0x000fe40000000000 */
[----:B------:R-:W-:Y:S01]  /*1c10*/  IMAD.MOV.U32 R34, RZ, RZ, 0x3e2aaaa8 ;  /* 0x3e2aaaa8ff227424 */ /* 0x000fe200078e00ff */
[----:B------:R-:W-:-:S02]  /*1c20*/  FSEL R16, R13, -0.00019574658654164522886, P0 ;  /* 0xb94d41530d107808 */ /* 0x000fc40000000000 */
[----:B------:R-:W-:Y:S02]  /*1c30*/  FSEL R18, R17, 0.041666727513074874878, !P0 ;  /* 0x3d2aaabb11127808 */ /* 0x000fe40004000000 */
[----:B------:R-:W-:-:S03]  /*1c40*/  LOP3.LUT P1, RZ, R12, 0x2, RZ, 0xc0, !PT ;  /* 0x000000020cff7812 */ /* 0x000fc6000782c0ff */
[----:B------:R-:W-:Y:S01]  /*1c50*/  FFMA R18, R21, R16, R18 ;  /* 0x0000001015127223 */ /* 0x000fe20000000012 */
[----:B------:R-:W-:-:S05]  /*1c60*/  FSEL R34, -R34, -0.4999999701976776123, !P0 ;  /* 0xbeffffff22227808 */ /* 0x000fca0004000100 */
[----:B------:R-:W-:Y:S01]  /*1c70*/  FFMA R34, R21, R18, R34 ;  /* 0x0000001215227223 */ /* 0x000fe20000000022 */
[----:B------:R-:W-:-:S05]  /*1c80*/  FSEL R20, R20, 1, !P0 ;  /* 0x3f80000014147808 */ /* 0x000fca0004000000 */
[----:B------:R-:W-:-:S04]  /*1c90*/  FFMA R21, R21, R20, RZ ;  /* 0x0000001415157223 */ /* 0x000fc800000000ff */
[----:B------:R-:W-:-:S04]  /*1ca0*/  FFMA R34, R21, R34, R20 ;  /* 0x0000002215227223 */ /* 0x000fc80000000014 */
[----:B------:R-:W-:-:S06]  /*1cb0*/  @P1 FADD R34, RZ, -R34 ;  /* 0x80000022ff221221 */ /* 0x000fcc0000000000 */
[----:B------:R-:W0:Y:S01]  /*1cc0*/  F2F.F64.F32 R34, R34 ;  /* 0x0000002200227310 */ /* 0x000e220000201800 */
[----:B--2---:R-:W2:Y:S04]  /*1cd0*/  LDG.E.64 R12, desc[UR8][R26.64+0x10] ;  /* 0x000010081a0c7981 */ /* 0x004ea8000c1e1b00 */
[----:B------:R-:W3:Y:S04]  /*1ce0*/  LDG.E.64 R16, desc[UR8][R26.64+0x8] ;  /* 0x000008081a107981 */ /* 0x000ee8000c1e1b00 */
[----:B------:R-:W4:Y:S01]  /*1cf0*/  LDG.E.64 R18, desc[UR8][R26.64] ;  /* 0x000000081a127981 */ /* 0x000f22000c1e1b00 */
[----:B------:R-:W-:Y:S01]  /*1d00*/  UMOV UR4, 0x61ee1c39 ;  /* 0x61ee1c3900047882 */ /* 0x000fe20000000000 */
[----:B------:R-:W-:Y:S01]  /*1d10*/  UMOV UR5, 0x3fda955b ;  /* 0x3fda955b00057882 */ /* 0x000fe20000000000 */
[----:B------:R-:W-:Y:S01]  /*1d20*/  F2F.F64.F32 R36, R11 ;  /* 0x0000000b00247310 */ /* 0x000fe20000201800 */
[----:B0-----:R-:W-:Y:S01]  /*1d30*/  DFMA R30, R34, UR4, R30 ;  /* 0x00000004221e7c2b */ /* 0x001fe2000800001e */
[----:B------:R-:W-:Y:S01]  /*1d40*/  UMOV UR4, 0x54442d18 ;  /* 0x54442d1800047882 */ /* 0x000fe20000000000 */
[----:B------:R-:W-:Y:S01]  /*1d50*/  UMOV UR5, 0x401921fb ;  /* 0x401921fb00057882 */ /* 0x000fe20000000000 */
[----:B------:R-:W-:Y:S04]  /*1d60*/  BSSY.RECONVERGENT B0, `(.L_x_13) ;  /* 0x0000060000007945 */ /* 0x000fe80003800200 */
[----:B------:R-:W0:Y:S02]  /*1d70*/  F2F.F64.F32 R34, R3 ;  /* 0x0000000300227310 */ /* 0x000e240000201800 */
[----:B0-----:R-:W-:-:S10]  /*1d80*/  DFMA R36, R36, 0.5, R34 ;  /* 0x3fe000002424782b */ /* 0x001fd40000000022 */
[----:B------:R-:W0:Y:S02]  /*1d90*/  F2F.F32.F64 R36, R36 ;  /* 0x0000002400247310 */ /* 0x000e240000301000 */
[----:B0-----:R-:W-:-:S06]  /*1da0*/  FMUL R34, R36, UR18 ;  /* 0x0000001224227c20 */ /* 0x001fcc0008400000 */
[----:B------:R-:W-:Y:S01]  /*1db0*/  F2F.F64.F32 R34, R34 ;  /* 0x0000002200227310 */ /* 0x000fe20000201800 */
[----:B--2---:R-:W-:Y:S02]  /*1dc0*/  IMAD.MOV.U32 R21, RZ, RZ, R12 ;  /* 0x000000ffff157224 */ /* 0x004fe400078e000c */
[----:B---3--:R-:W-:Y:S01]  /*1dd0*/  IMAD.MOV.U32 R20, RZ, RZ, R17 ;  /* 0x000000ffff147224 */ /* 0x008fe200078e0011 */
[----:B----4-:R-:W-:-:S04]  /*1de0*/  SHF.R.U32.HI R12, RZ, 0x2, R19 ;  /* 0x00000002ff0c7819 */ /* 0x010fc80000011613 */
[----:B------:R0:W-:Y:S01]  /*1df0*/  STG.E.64 desc[UR8][R26.64+0x8], R20 ;  /* 0x000008141a007986 */ /* 0x0001e2000c101b08 */
[----:B------:R-:W-:Y:S01]  /*1e00*/  LOP3.LUT R12, R12, R19, RZ, 0x3c, !PT ;  /* 0x000000130c0c7212 */ /* 0x000fe200078e3cff */
[----:B------:R-:W-:-:S04]  /*1e10*/  IMAD.SHL.U32 R19, R13, 0x10, RZ ;  /* 0x000000100d137824 */ /* 0x000fc800078e00ff */
[----:B------:R-:W-:-:S05]  /*1e20*/  IMAD.SHL.U32 R17, R12, 0x2, RZ ;  /* 0x000000020c117824 */ /* 0x000fca00078e00ff */
[----:B------:R-:W-:Y:S01]  /*1e30*/  LOP3.LUT R19, R12, R17, R19, 0x96, !PT ;  /* 0x000000110c137212 */ /* 0x000fe200078e9613 */
[----:B0-----:R-:W0:Y:S01]  /*1e40*/  F2F.F64.F32 R20, R0 ;  /* 0x0000000000147310 */ /* 0x001e220000201800 */
[----:B------:R-:W-:Y:S02]  /*1e50*/  VIADD R12, R18, 0x587c5 ;  /* 0x000587c5120c7836 */ /* 0x000fe40000000000 */
[----:B------:R-:W-:Y:S01]  /*1e60*/  LOP3.LUT R19, R19, R13, RZ, 0x3c, !PT ;  /* 0x0000000d13137212 */ /* 0x000fe200078e3cff */
[----:B------:R-:W-:Y:S01]  /*1e70*/  IMAD.MOV.U32 R18, RZ, RZ, R13 ;  /* 0x000000ffff127224 */ /* 0x000fe200078e000d */
[----:B------:R-:W-:-:S03]  /*1e80*/  MOV R13, R16 ;  /* 0x00000010000d7202 */ /* 0x000fc60000000f00 */
[----:B------:R-:W-:Y:S01]  /*1e90*/  IMAD.IADD R16, R19, 0x1, R12 ;  /* 0x0000000113107824 */ /* 0x000fe200078e020c */
[----:B------:R1:W-:Y:S04]  /*1ea0*/  STG.E.64 desc[UR8][R26.64+0x10], R18 ;  /* 0x000010121a007986 */ /* 0x0003e8000c101b08 */
[----:B------:R1:W-:Y:S01]  /*1eb0*/  STG.E.64 desc[UR8][R26.64], R12 ;  /* 0x0000000c1a007986 */ /* 0x0003e2000c101b08 */
[----:B------:R-:W-:Y:S01]  /*1ec0*/  I2FP.F32.U32 R16, R16 ;  /* 0x0000001000107245 */ /* 0x000fe20000201000 */
[----:B0-----:R-:W-:-:S04]  /*1ed0*/  DFMA R34, R34, 0.5, R20 ;  /* 0x3fe000002222782b */ /* 0x001fc80000000014 */
[----:B------:R-:W-:-:S06]  /*1ee0*/  FFMA R16, R16, R33, 1.1641532182693481445e-10 ;  /* 0x2f00000010107423 */ /* 0x000fcc0000000021 */
[----:B------:R-:W0:Y:S08]  /*1ef0*/  F2F.F32.F64 R35, R34 ;  /* 0x0000002200237310 */ /* 0x000e300000301000 */
[----:B0-----:R-:W0:Y:S02]  /*1f00*/  F2F.F64.F32 R20, R35 ;  /* 0x0000002300147310 */ /* 0x001e240000201800 */
[----:B0-----:R-:W-:Y:S01]  /*1f10*/  DMUL R20, R20, UR4 ;  /* 0x0000000414147c28 */ /* 0x001fe20008000000 */
[----:B------:R-:W-:Y:S01]  /*1f20*/  UMOV UR4, 0x4f7287ec ;  /* 0x4f7287ec00047882 */ /* 0x000fe20000000000 */
[----:B------:R-:W-:-:S02]  /*1f30*/  UMOV UR5, 0x3fb9c722 ;  /* 0x3fb9c72200057882 */ /* 0x000fc40000000000 */
[----:B------:R-:W-:-:S06]  /*1f40*/  DADD R30, R30, UR4 ;  /* 0x000000041e1e7e29 */ /* 0x000fcc0008000000 */
[----:B------:R-:W0:Y:S08]  /*1f50*/  F2F.F32.F64 R20, R20 ;  /* 0x0000001400147310 */ /* 0x000e300000301000 */
[----:B------:R1:W2:Y:S01]  /*1f60*/  F2F.F32.F64 R31, R30 ;  /* 0x0000001e001f7310 */ /* 0x0002a20000301000 */
[C---:B0-----:R-:W-:Y:S01]  /*1f70*/  FMUL R17, R20.reuse, 0.63661974668502807617 ;  /* 0x3f22f98314117820 */ /* 0x041fe20000400000 */
[----:B------:R-:W-:-:S06]  /*1f80*/  FSETP.GE.AND P0, PT, |R20|, 105615, PT ;  /* 0x47ce47801400780b */ /* 0x000fcc0003f06200 */
[----:B------:R-:W0:Y:S02]  /*1f90*/  F2I.NTZ R17, R17 ;  /* 0x0000001100117305 */ /* 0x000e240000203100 */
[----:B0-----:R-:W-:-:S05]  /*1fa0*/  I2FP.F32.S32 R21, R17 ;  /* 0x0000001100157245 */ /* 0x001fca0000201400 */
[----:B------:R-:W-:-:S04]  /*1fb0*/  FFMA R34, R21, -1.5707962512969970703, R20 ;  /* 0xbfc90fda15227823 */ /* 0x000fc80000000014 */
[----:B------:R-:W-:-:S04]  /*1fc0*/  FFMA R34, R21, -7.5497894158615963534e-08, R34 ;  /* 0xb3a2216815227823 */ /* 0x000fc80000000022 */
[----:B------:R-:W-:Y:S01]  /*1fd0*/  FFMA R21, R21, -5.3903029534742383927e-15, R34 ;  /* 0xa7c234c515157823 */ /* 0x000fe20000000022 */
[----:B-12---:R-:W-:Y:S06]  /*1fe0*/  @!P0 BRA `(.L_x_14) ;  /* 0x0000000000dc8947 */ /* 0x006fec0003800000 */
        /* <DEDUP_REMOVED lines=11> */
.L_x_15:
        /* <DEDUP_REMOVED lines=29> */
[C---:B------:R-:W-:Y:S02]  /*2270*/  SHF.L.W.U32.HI R21, R12.reuse, 0x2, R17 ;  /* 0x000000020c157819 */ /* 0x040fe40000010e11 */
[----:B------:R-:W-:Y:S02]  /*2280*/  SHF.L.U32 R12, R12, 0x2, RZ ;  /* 0x000000020c0c7819 */ /* 0x000fe400000006ff */
[----:B------:R-:W-:-:S02]  /*2290*/  SHF.R.S32.HI R13, RZ, 0x1f, R21 ;  /* 0x0000001fff0d7819 */ /* 0x000fc40000011415 */
[----:B0-----:R-:W-:Y:S02]  /*22a0*/  SHF.R.U32.HI R26, RZ, 0x1e, R17 ;  /* 0x0000001eff1a7819 */ /* 0x001fe40000011611 */
[C---:B------:R-:W-:Y:S02]  /*22b0*/  LOP3.LUT R12, R13.reuse, R12, RZ, 0x3c, !PT ;  /* 0x0000000c0d0c7212 */ /* 0x040fe400078e3cff */
[----:B------:R-:W-:Y:S02]  /*22c0*/  LOP3.LUT R13, R13, R21, RZ, 0x3c, !PT ;  /* 0x000000150d0d7212 */ /* 0x000fe400078e3cff */
[C---:B------:R-:W-:Y:S02]  /*22d0*/  LOP3.LUT R20, R21.reuse, R20, RZ, 0x3c, !PT ;  /* 0x0000001415147212 */ /* 0x040fe400078e3cff */
[----:B------:R-:W-:Y:S02]  /*22e0*/  LEA.HI R17, R21, R26, RZ, 0x1 ;  /* 0x0000001a15117211 */ /* 0x000fe400078f08ff */
[----:B------:R-:W0:Y:S01]  /*22f0*/  I2F.F64.S64 R12, R12 ;  /* 0x0000000c000c7312 */ /* 0x000e220000301c00 */
[----:B------:R-:W-:-:S02]  /*2300*/  ISETP.GE.AND P1, PT, R20, RZ, PT ;  /* 0x000000ff1400720c */ /* 0x000fc40003f26270 */
[----:B------:R-:W-:-:S04]  /*2310*/  IMAD.MOV R20, RZ, RZ, -R17 ;  /* 0x000000ffff147224 */ /* 0x000fc800078e0a11 */
[----:B------:R-:W-:Y:S01]  /*2320*/  @!P0 IMAD.MOV.U32 R17, RZ, RZ, R20 ;  /* 0x000000ffff118224 */ /* 0x000fe200078e0014 */
[----:B0-----:R-:W-:-:S10]  /*2330*/  DMUL R18, R12, UR4 ;  /* 0x000000040c127c28 */ /* 0x001fd40008000000 */
[----:B------:R-:W0:Y:S02]  /*2340*/  F2F.F32.F64 R18, R18 ;  /* 0x0000001200127310 */ /* 0x000e240000301000 */
[----:B0-----:R-:W-:-:S07]  /*2350*/  FSEL R21, -R18, R18, !P1 ;  /* 0x0000001212157208 */ /* 0x001fce0004800100 */
.L_x_14:
[----:B------:R-:W-:Y:S05]  /*2360*/  BSYNC.RECONVERGENT B0 ;  /* 0x0000000000007941 */ /* 0x000fea0003800200 */
.L_x_13:
[----:B------:R-:W-:Y:S01]  /*2370*/  FMUL R34, R31, UR18 ;  /* 0x000000121f227c20 */ /* 0x000fe20008400000 */
[----:B------:R-:W-:Y:S01]  /*2380*/  F2F.F64.F32 R12, R3 ;  /* 0x00000003000c7310 */ /* 0x000fe20000201800 */
[----:B------:R-:W-:Y:S01]  /*2390*/  LOP3.LUT R18, R17, 0x1, RZ, 0xc0, !PT ;  /* 0x0000000111127812 */ /* 0x000fe200078ec0ff */
[----:B------:R-:W-:Y:S01]  /*23a0*/  FMUL R19, R21, R21 ;  /* 0x0000001515137220 */ /* 0x000fe20000400000 */
[----:B------:R-:W-:Y:S01]  /*23b0*/  IMAD.MOV.U32 R26, RZ, RZ, 0x3effffff ;  /* 0x3effffffff1a7424 */ /* 0x000fe200078e00ff */
[----:B------:R-:W-:Y:S01]  /*23c0*/  BSSY.RECONVERGENT B0, `(.L_x_16) ;  /* 0x0000050000007945 */ /* 0x000fe20003800200 */
[----:B------:R-:W-:Y:S01]  /*23d0*/  ISETP.NE.U32.AND P0, PT, R18, 0x1, PT ;  /* 0x000000011200780c */ /* 0x000fe20003f05070 */
[----:B------:R-:W-:Y:S01]  /*23e0*/  FFMA R20, R19, R9, -0.0013887860113754868507 ;  /* 0xbab607ed13147423 */ /* 0x000fe20000000009 */
[----:B------:R-:W-:Y:S01]  /*23f0*/  IMAD.MOV.U32 R18, RZ, RZ, 0x3d2aaabb ;  /* 0x3d2aaabbff127424 */ /* 0x000fe200078e00ff */
[----:B------:R-:W0:Y:S01]  /*2400*/  F2F.F64.F32 R34, R34 ;  /* 0x0000002200227310 */ /* 0x000e220000201800 */
[----:B------:R-:W-:-:S02]  /*2410*/  FSEL R26, -R26, -0.16666662693023681641, !P0 ;  /* 0xbe2aaaa81a1a7808 */ /* 0x000fc40004000100 */
[----:B------:R-:W-:Y:S02]  /*2420*/  FSEL R20, R20, -0.00019574658654164522886, !P0 ;  /* 0xb94d415314147808 */ /* 0x000fe40004000000 */
[----:B------:R-:W-:-:S05]  /*2430*/  FSEL R18, R18, 0.0083327032625675201416, !P0 ;  /* 0x3c0885e412127808 */ /* 0x000fca0004000000 */
[----:B------:R-:W-:Y:S01]  /*2440*/  FFMA R20, R19, R20, R18 ;  /* 0x0000001413147223 */ /* 0x000fe20000000012 */
[----:B------:R-:W-:Y:S02]  /*2450*/  FSEL R18, R21, 1, P0 ;  /* 0x3f80000015127808 */ /* 0x000fe40000000000 */
[----:B------:R-:W-:Y:S01]  /*2460*/  LOP3.LUT P0, RZ, R17, 0x2, RZ, 0xc0, !PT ;  /* 0x0000000211ff7812 */ /* 0x000fe2000780c0ff */
[C---:B------:R-:W-:Y:S01]  /*2470*/  FFMA R20, R19.reuse, R20, R26 ;  /* 0x0000001413147223 */ /* 0x040fe2000000001a */
[----:B0-----:R-:W-:Y:S01]  /*2480*/  DFMA R12, R34, 0.5, R12 ;  /* 0x3fe00000220c782b */ /* 0x001fe2000000000c */
[----:B------:R-:W-:Y:S01]  /*2490*/  FFMA R19, R19, R18, RZ ;  /* 0x0000001213137223 */ /* 0x000fe200000000ff */
[----:B------:R-:W-:Y:S03]  /*24a0*/  F2F.F64.F32 R16, R16 ;  /* 0x0000001000107310 */ /* 0x000fe60000201800 */
[----:B------:R-:W-:-:S05]  /*24b0*/  FFMA R18, R19, R20, R18 ;  /* 0x0000001413127223 */ /* 0x000fca0000000012 */
[----:B------:R-:W0:Y:S01]  /*24c0*/  F2F.F32.F64 R27, R12 ;  /* 0x0000000c001b7310 */ /* 0x000e220000301000 */
[----:B------:R-:W-:Y:S01]  /*24d0*/  @P0 FADD R18, RZ, -R18 ;  /* 0x80000012ff120221 */ /* 0x000fe20000000000 */
[----:B------:R-:W-:-:S06]  /*24e0*/  FSETP.GE.AND P0, PT, |R32|, 105615, PT ;  /* 0x47ce47802000780b */ /* 0x000fcc0003f06200 */
[----:B------:R-:W-:Y:S08]  /*24f0*/  F2F.F64.F32 R20, R18 ;  /* 0x0000001200147310 */ /* 0x000ff00000201800 */
[----:B0-----:R-:W0:Y:S02]  /*2500*/  F2F.F64.F32 R12, R27 ;  /* 0x0000001b000c7310 */ /* 0x001e240000201800 */
[----:B0-----:R-:W-:-:S08]  /*2510*/  DMUL R12, R12, -UR12 ;  /* 0x8000000c0c0c7c28 */ /* 0x001fd00008000000 */
[----:B------:R-:W-:-:S08]  /*2520*/  DFMA R12, R16, UR10, R12 ;  /* 0x0000000a100c7c2b */ /* 0x000fd0000800000c */
[----:B------:R-:W-:Y:S01]  /*2530*/  DFMA R20, R20, UR6, R12 ;  /* 0x0000000614147c2b */ /* 0x000fe2000800000c */
[----:B------:R-:W-:Y:S10]  /*2540*/  @!P0 BRA `(.L_x_17) ;  /* 0x0000000000dc8947 */ /* 0x000ff40003800000 */
        /* <DEDUP_REMOVED lines=11> */
.L_x_18:
[----:B0-----:R-:W-:Y:S01]  /*2600*/  IMAD.U32 R12, RZ, RZ, UR14 ;  /* 0x0000000eff0c7e24 */ /* 0x001fe2000f8e00ff */
[----:B------:R-:W-:-:S05]  /*2610*/  MOV R13, UR15 ;  /* 0x0000000f000d7c02 */ /* 0x000fca0008000f00 */
        /* <DEDUP_REMOVED lines=23> */
[----:B------:R-:W-:Y:S01]  /*2790*/  UMOV UR5, 0x3bf921fb ;  /* 0x3bf921fb00057882 */ /* 0x000fe20000000000 */
[----:B------:R-:W-:-:S02]  /*27a0*/  ISETP.GE.AND P1, PT, R32, RZ, PT ;  /* 0x000000ff2000720c */ /* 0x000fc40003f26270 */
[-C--:B--2---:R-:W-:Y:S02]  /*27b0*/  @P0 SHF.L.W.U32.HI R18, R13, R16.reuse, R18 ;  /* 0x000000100d120219 */ /* 0x084fe40000010e12 */
[----:B---3--:R-:W-:-:S04]  /*27c0*/  @P0 SHF.L.W.U32.HI R13, R12, R16, R13 ;  /* 0x000000100c0d0219 */ /* 0x008fc80000010e0d */
[C-C-:B------:R-:W-:Y:S01]  /*27d0*/  SHF.L.W.U32.HI R23, R13.reuse, 0x2, R18.reuse ;  /* 0x000000020d177819 */ /* 0x140fe20000010e12 */
[----:B------:R-:W-:Y:S01]  /*27e0*/  IMAD.SHL.U32 R13, R13, 0x4, RZ ;  /* 0x000000040d0d7824 */ /* 0x000fe200078e00ff */
[----:B------:R-:W-:Y:S02]  /*27f0*/  SHF.R.U32.HI R18, RZ, 0x1e, R18 ;  /* 0x0000001eff127819 */ /* 0x000fe40000011612 */
[----:B------:R-:W-:Y:S02]  /*2800*/  SHF.R.S32.HI R16, RZ, 0x1f, R23 ;  /* 0x0000001fff107819 */ /* 0x000fe40000011417 */
[----:B------:R-:W-:Y:S02]  /*2810*/  LOP3.LUT R32, R23, R32, RZ, 0x3c, !PT ;  /* 0x0000002017207212 */ /* 0x000fe400078e3cff */
[C---:B------:R-:W-:Y:S02]  /*2820*/  LOP3.LUT R12, R16.reuse, R13, RZ, 0x3c, !PT ;  /* 0x0000000d100c7212 */ /* 0x040fe400078e3cff */
[----:B------:R-:W-:-:S02]  /*2830*/  LOP3.LUT R13, R16, R23, RZ, 0x3c, !PT ;  /* 0x00000017100d7212 */ /* 0x000fc400078e3cff */
[----:B------:R-:W-:Y:S02]  /*2840*/  LEA.HI R23, R23, R18, RZ, 0x1 ;  /* 0x0000001217177211 */ /* 0x000fe400078f08ff */
[----:B------:R-:W-:Y:S02]  /*2850*/  ISETP.GE.AND P0, PT, R32, RZ, PT ;  /* 0x000000ff2000720c */ /* 0x000fe40003f06270 */
[----:B------:R-:W1:Y:S01]  /*2860*/  I2F.F64.S64 R12, R12 ;  /* 0x0000000c000c7312 */ /* 0x000e620000301c00 */
[----:B------:R-:W-:-:S04]  /*2870*/  IMAD.MOV R18, RZ, RZ, -R23 ;  /* 0x000000ffff127224 */ /* 0x000fc800078e0a17 */
[----:B------:R-:W-:Y:S01]  /*2880*/  @!P1 IMAD.MOV.U32 R23, RZ, RZ, R18 ;  /* 0x000000ffff179224 */ /* 0x000fe200078e0012 */
[----:B-1----:R-:W-:-:S10]  /*2890*/  DMUL R16, R12, UR4 ;  /* 0x000000040c107c28 */ /* 0x002fd40008000000 */
[----:B------:R-:W1:Y:S02]  /*28a0*/  F2F.F32.F64 R16, R16 ;  /* 0x0000001000107310 */ /* 0x000e640000301000 */
[----:B01----:R-:W-:-:S07]  /*28b0*/  FSEL R22, -R16, R16, !P0 ;  /* 0x0000001010167208 */ /* 0x003fce0004000100 */
.L_x_17:
[----:B------:R-:W-:Y:S05]  /*28c0*/  BSYNC.RECONVERGENT B0 ;  /* 0x0000000000007941 */ /* 0x000fea0003800200 */
.L_x_16:
[----:B------:R-:W2:Y:S01]  /*28d0*/  LDG.E.64 R26, desc[UR8][R24.64] ;  /* 0x00000008181a7981 */ /* 0x000ea2000c1e1b00 */
[----:B------:R-:W0:Y:S02]  /*28e0*/  F2F.F64.F32 R32, R3 ;  /* 0x0000000300207310 */ /* 0x000e240000201800 */
[----:B0-----:R-:W-:Y:S01]  /*28f0*/  DFMA R32, R34, 0.5, R32 ;  /* 0x3fe000002220782b */ /* 0x001fe20000000020 */
[----:B------:R-:W-:-:S09]  /*2900*/  LOP3.LUT R30, R23, 0x1, RZ, 0xc0, !PT ;  /* 0x00000001171e7812 */ /* 0x000fd200078ec0ff */
[----:B------:R-:W0:Y:S01]  /*2910*/  F2F.F32.F64 R33, R32 ;  /* 0x0000002000217310 */ /* 0x000e220000301000 */
[----:B------:R-:W-:Y:S01]  /*2920*/  FMUL R34, R22, R22 ;  /* 0x0000001616227220 */ /* 0x000fe20000400000 */
[----:B------:R-:W-:Y:S01]  /*2930*/  ISETP.NE.U32.AND P0, PT, R30, 0x1, PT ;  /* 0x000000011e00780c */ /* 0x000fe20003f05070 */
[----:B------:R-:W-:Y:S02]  /*2940*/  IMAD.MOV.U32 R37, RZ, RZ, 0x3c0885e4 ;  /* 0x3c0885e4ff257424 */ /* 0x000fe400078e00ff */
[----:B------:R-:W-:Y:S01]  /*2950*/  FFMA R30, R34, R9, -0.0013887860113754868507 ;  /* 0xbab607ed221e7423 */ /* 0x000fe20000000009 */
[----:B------:R-:W-:Y:S01]  /*2960*/  VIADD R23, R23, 0x1 ;  /* 0x0000000117177836 */ /* 0x000fe20000000000 */
[----:B--2---:R-:W2:Y:S04]  /*2970*/  LDG.E.64 R12, desc[UR8][R26.64] ;  /* 0x000000081a0c7981 */ /* 0x004ea8000c1e1b00 */
[----:B------:R-:W3:Y:S04]  /*2980*/  LDG.E.64 R16, desc[UR8][R26.64+0x10] ;  /* 0x000010081a107981 */ /* 0x000ee8000c1e1b00 */
[----:B------:R-:W4:Y:S01]  /*2990*/  LDG.E.64 R18, desc[UR8][R26.64+0x8] ;  /* 0x000008081a127981 */ /* 0x000f22000c1e1b00 */
[----:B0-----:R-:W-:Y:S01]  /*29a0*/  FFMA R36, R33, UR18, R0 ;  /* 0x0000001221247c23 */ /* 0x001fe20008000000 */
[----:B------:R-:W-:Y:S01]  /*29b0*/  FSEL R35, R30, -0.00019574658654164522886, P0 ;  /* 0xb94d41531e237808 */ /* 0x000fe20000000000 */
[----:B------:R-:W-:Y:S01]  /*29c0*/  IMAD.MOV.U32 R30, RZ, RZ, 0x3e2aaaa8 ;  /* 0x3e2aaaa8ff1e7424 */ /* 0x000fe200078e00ff */
[----:B------:R-:W-:Y:S01]  /*29d0*/  FSEL R37, R37, 0.041666727513074874878, !P0 ;  /* 0x3d2aaabb25257808 */ /* 0x000fe20004000000 */
[----:B------:R-:W0:Y:S01]  /*29e0*/  F2F.F64.F32 R32, R36 ;  /* 0x0000002400207310 */ /* 0x000e220000201800 */
[----:B------:R-:W-:Y:S01]  /*29f0*/  LOP3.LUT P1, RZ, R23, 0x2, RZ, 0xc0, !PT ;  /* 0x0000000217ff7812 */ /* 0x000fe2000782c0ff */
[----:B------:R-:W-:Y:S01]  /*2a00*/  UMOV UR4, 0x54442d18 ;  /* 0x54442d1800047882 */ /* 0x000fe20000000000 */
[----:B------:R-:W-:Y:S01]  /*2a10*/  FSEL R23, -R30, -0.4999999701976776123, !P0 ;  /* 0xbeffffff1e177808 */ /* 0x000fe20004000100 */
[----:B------:R-:W-:Y:S01]  /*2a20*/  FFMA R35, R34, R35, R37 ;  /* 0x0000002322237223 */ /* 0x000fe20000000025 */
[----:B------:R-:W-:Y:S01]  /*2a30*/  FSEL R22, R22, 1, !P0 ;  /* 0x3f80000016167808 */ /* 0x000fe20004000000 */
[----:B------:R-:W-:Y:S01]  /*2a40*/  UMOV UR5, 0x401921fb ;  /* 0x401921fb00057882 */ /* 0x000fe20000000000 */
[----:B------:R-:W-:Y:S01]  /*2a50*/  UMOV UR16, 0x4f7287ec ;  /* 0x4f7287ec00107882 */ /* 0x000fe20000000000 */
[C---:B------:R-:W-:Y:S01]  /*2a60*/  FFMA R35, R34.reuse, R35, R23 ;  /* 0x0000002322237223 */ /* 0x040fe20000000017 */
[----:B------:R-:W-:Y:S01]  /*2a70*/  UMOV UR17, 0x3fb9c722 ;  /* 0x3fb9c72200117882 */ /* 0x000fe20000000000 */
[----:B------:R-:W-:Y:S01]  /*2a80*/  FFMA R23, R34, R22, RZ ;  /* 0x0000001622177223 */ /* 0x000fe200000000ff */
[----:B------:R-:W-:Y:S03]  /*2a90*/  BSSY.RECONVERGENT B0, `(.L_x_19) ;  /* 0x000005c000007945 */ /* 0x000fe60003800200 */
[----:B------:R-:W-:Y:S01]  /*2aa0*/  FFMA R22, R23, R35, R22 ;  /* 0x0000002317167223 */ /* 0x000fe20000000016 */
[----:B0-----:R-:W-:Y:S01]  /*2ab0*/  DMUL R32, R32, UR4 ;  /* 0x0000000420207c28 */ /* 0x001fe20008000000 */
[----:B------:R-:W-:Y:S01]  /*2ac0*/  UMOV UR4, 0x61ee1c39 ;  /* 0x61ee1c3900047882 */ /* 0x000fe20000000000 */
[----:B------:R-:W-:Y:S01]  /*2ad0*/  UMOV UR5, 0x3fda955b ;  /* 0x3fda955b00057882 */ /* 0x000fe20000000000 */
[----:B------:R-:W-:-:S04]  /*2ae0*/  @P1 FADD R22, RZ, -R22 ;  /* 0x80000016ff161221 */ /* 0x000fc80000000000 */
[----:B------:R-:W0:Y:S08]  /*2af0*/  F2F.F64.F32 R34, R22 ;  /* 0x0000001600227310 */ /* 0x000e300000201800 */
[----:B------:R-:W1:Y:S01]  /*2b00*/  F2F.F32.F64 R32, R32 ;  /* 0x0000002000207310 */ /* 0x000e620000301000 */
[----:B0-----:R-:W-:Y:S01]  /*2b10*/  DFMA R34, R34, UR4, R20 ;  /* 0x0000000422227c2b */ /* 0x001fe20008000014 */
[----:B-1----:R-:W-:-:S07]  /*2b20*/  FMUL R36, R32, 0.63661974668502807617 ;  /* 0x3f22f98320247820 */ /* 0x002fce0000400000 */
[----:B------:R-:W-:Y:S01]  /*2b30*/  DADD R34, R34, UR16 ;  /* 0x0000001022227e29 */ /* 0x000fe20008000000 */
[----:B------:R-:W-:Y:S01]  /*2b40*/  FSETP.GE.AND P0, PT, |R32|, 105615, PT ;  /* 0x47ce47802000780b */ /* 0x000fe20003f06200 */
[----:B------:R-:W0:Y:S08]  /*2b50*/  F2I.NTZ R36, R36 ;  /* 0x0000002400247305 */ /* 0x000e300000203100 */
[----:B------:R1:W0:Y:S01]  /*2b60*/  F2F.F32.F64 R34, R34 ;  /* 0x0000002200227310 */ /* 0x0002220000301000 */
[----:B--2---:R-:W-:Y:S01]  /*2b70*/  SHF.R.U32.HI R23, RZ, 0x2, R13 ;  /* 0x00000002ff177819 */ /* 0x004fe2000001160d */
[----:B------:R-:W-:-:S03]  /*2b80*/  VIADD R12, R12, 0x587c5 ;  /* 0x000587c50c0c7836 */ /* 0x000fc60000000000 */
[----:B------:R-:W-:Y:S01]  /*2b90*/  LOP3.LUT R23, R23, R13, RZ, 0x3c, !PT ;  /* 0x0000000d17177212 */ /* 0x000fe200078e3cff */
[----:B---3--:R-:W-:-:S03]  /*2ba0*/  IMAD.SHL.U32 R20, R17, 0x10, RZ ;  /* 0x0000001011147824 */ /* 0x008fc600078e00ff */
[C---:B------:R-:W-:Y:S01]  /*2bb0*/  SHF.L.U32 R13, R23.reuse, 0x1, RZ ;  /* 0x00000001170d7819 */ /* 0x040fe200000006ff */
[----:B----4-:R-:W-:Y:S02]  /*2bc0*/  IMAD.MOV.U32 R22, RZ, RZ, R19 ;  /* 0x000000ffff167224 */ /* 0x010fe400078e0013 */
[----:B------:R-:W-:Y:S01]  /*2bd0*/  IMAD.MOV.U32 R19, RZ, RZ, 0x2f800000 ;  /* 0x2f800000ff137424 */ /* 0x000fe200078e00ff */
[----:B------:R-:W-:Y:S01]  /*2be0*/  LOP3.LUT R20, R23, R13, R20, 0x96, !PT ;  /* 0x0000000d17147212 */ /* 0x000fe200078e9614 */
[----:B------:R-:W-:Y:S02]  /*2bf0*/  IMAD.MOV.U32 R13, RZ, RZ, R18 ;  /* 0x000000ffff0d7224 */ /* 0x000fe400078e0012 */
[----:B------:R-:W-:Y:S01]  /*2c00*/  IMAD.MOV.U32 R23, RZ, RZ, R16 ;  /* 0x000000ffff177224 */ /* 0x000fe200078e0010 */
[----:B------:R-:W-:Y:S01]  /*2c10*/  LOP3.LUT R21, R20, R17, RZ, 0x3c, !PT ;  /* 0x0000001114157212 */ /* 0x000fe200078e3cff */
[----:B------:R-:W-:Y:S01]  /*2c20*/  IMAD.MOV.U32 R20, RZ, RZ, R17 ;  /* 0x000000ffff147224 */ /* 0x000fe200078e0011 */
[----:B------:R-:W-:Y:S01]  /*2c30*/  STG.E.64 desc[UR8][R26.64], R12 ;  /* 0x0000000c1a007986 */ /* 0x000fe2000c101b08 */
[----:B0-----:R-:W-:-:S02]  /*2c40*/  I2FP.F32.S32 R17, R36 ;  /* 0x0000002400117245 */ /* 0x001fc40000201400 */
[----:B------:R-:W-:Y:S01]  /*2c50*/  IMAD.IADD R16, R21, 0x1, R12 ;  /* 0x0000000115107824 */ /* 0x000fe200078e020c */
[----:B------:R-:W-:Y:S02]  /*2c60*/  STG.E.64 desc[UR8][R26.64+0x10], R20 ;  /* 0x000010141a007986 */ /* 0x000fe4000c101b08 */
[C---:B------:R-:W-:Y:S02]  /*2c70*/  FFMA R18, R17.reuse, -1.5707962512969970703, R32 ;  /* 0xbfc90fda11127823 */ /* 0x040fe40000000020 */
[----:B------:R-:W-:Y:S01]  /*2c80*/  I2FP.F32.U32 R16, R16 ;  /* 0x0000001000107245 */ /* 0x000fe20000201000 */
[----:B------:R0:W-:Y:S01]  /*2c90*/  STG.E.64 desc[UR8][R26.64+0x8], R22 ;  /* 0x000008161a007986 */ /* 0x0001e2000c101b08 */
[----:B------:R-:W-:-:S04]  /*2ca0*/  FFMA R18, R17, -7.5497894158615963534e-08, R18 ;  /* 0xb3a2216811127823 */ /* 0x000fc80000000012 */
[----:B------:R-:W-:Y:S01]  /*2cb0*/  FFMA R18, R17, -5.3903029534742383927e-15, R18 ;  /* 0xa7c234c511127823 */ /* 0x000fe20000000012 */
[----:B0-----:R-:W-:Y:S01]  /*2cc0*/  FFMA R22, R16, R19, 1.1641532182693481445e-10 ;  /* 0x2f00000010167423 */ /* 0x001fe20000000013 */
[----:B-1----:R-:W-:Y:S06]  /*2cd0*/  @!P0 BRA `(.L_x_20) ;  /* 0x0000000000dc8947 */ /* 0x002fec0003800000 */
[----:B------:R-:W-:-:S13]  /*2ce0*/  FSETP.NEU.AND P0, PT, |R32|, +INF , PT ;  /* 0x7f8000002000780b */ /* 0x000fda0003f0d200 */
[----:B------:R-:W-:Y:S01]  /*2cf0*/  @!P0 FMUL R18, RZ, R32 ;  /* 0x00000020ff128220 */ /* 0x000fe20000400000 */
[----:B------:R-:W-:Y:S01]  /*2d00*/  @!P0 IMAD.MOV.U32 R36, RZ, RZ, RZ ;  /* 0x000000ffff248224 */ /* 0x000fe200078e00ff */
[----:B------:R-:W-:Y:S06]  /*2d10*/  @!P0 BRA `(.L_x_20) ;  /* 0x0000000000cc8947 */ /* 0x000fec0003800000 */
[----:B------:R-:W-:Y:S01]  /*2d20*/  IMAD.SHL.U32 R12, R32, 0x100, RZ ;  /* 0x00000100200c7824 */ /* 0x000fe200078e00ff */
[----:B------:R-:W-:Y:S01]  /*2d30*/  MOV R20, RZ ;  /* 0x000000ff00147202 */ /* 0x000fe20000000f00 */
[----:B------:R-:W-:Y:S01]  /*2d40*/  IMAD.MOV.U32 R18, RZ, RZ, R1 ;  /* 0x000000ffff127224 */ /* 0x000fe200078e0001 */
[----:B------:R-:W0:Y:S02]  /*2d50*/  LDCU.64 UR14, c[0x4][0x90] ;  /* 0x01001200ff0e77ac */ /* 0x000e240008000a00 */
[----:B------:R-:W-:Y:S01]  /*2d60*/  LOP3.LUT R21, R12, 0x80000000, RZ, 0xfc, !PT ;  /* 0x800000000c157812 */ /* 0x000fe200078efcff */
[----:B------:R-:W-:Y:S01]  /*2d70*/  UMOV UR5, URZ ;  /* 0x000000ff00057c82 */ /* 0x000fe20008000000 */
[----:B------:R-:W-:-:S05]  /*2d80*/  UMOV UR4, URZ ;  /* 0x000000ff00047c82 */ /* 0x000fca0008000000 */
.L_x_21:
        /* <DEDUP_REMOVED lines=44> */
.L_x_20:
[----:B------:R-:W-:Y:S05]  /*3050*/  BSYNC.RECONVERGENT B0 ;  /* 0x0000000000007941 */ /* 0x000fea0003800200 */
.L_x_19:
[----:B------:R-:W-:Y:S01]  /*3060*/  FADD R17, R2, UR18 ;  /* 0x0000001202117e21 */ /* 0x000fe20008000000 */
[----:B------:R-:W-:Y:S01]  /*3070*/  UMOV UR4, 0xb645a1cb ;  /* 0xb645a1cb00047882 */ /* 0x000fe20000000000 */
[----:B------:R-:W-:Y:S01]  /*3080*/  UMOV UR5, 0x400dfdf3 ;  /* 0x400dfdf300057882 */ /* 0x000fe20000000000 */
[----:B------:R-:W-:Y:S01]  /*3090*/  LOP3.LUT R12, R36, 0x1, RZ, 0xc0, !PT ;  /* 0x00000001240c7812 */ /* 0x000fe200078ec0ff */
[----:B------:R-:W0:Y:S01]  /*30a0*/  F2F.F64.F32 R20, R17 ;  /* 0x0000001100147310 */ /* 0x000e220000201800 */
[----:B------:R-:W-:Y:S01]  /*30b0*/  FMUL R19, R18, R18 ;  /* 0x0000001212137220 */ /* 0x000fe20000400000 */
[----:B------:R-:W-:Y:S01]  /*30c0*/  IMAD.MOV.U32 R26, RZ, RZ, 0x3d2aaabb ;  /* 0x3d2aaabbff1a7424 */ /* 0x000fe200078e00ff */
[----:B------:R-:W-:Y:S01]  /*30d0*/  ISETP.NE.U32.AND P0, PT, R12, 0x1, PT ;  /* 0x000000010c00780c */ /* 0x000fe20003f05070 */
[----:B------:R-:W-:Y:S01]  /*30e0*/  FFMA R13, R34, UR18, R3 ;  /* 0x00000012220d7c23 */ /* 0x000fe20008000003 */
[----:B------:R-:W-:Y:S01]  /*30f0*/  FFMA R12, R19, R9, -0.0013887860113754868507 ;  /* 0xbab607ed130c7423 */ /* 0x000fe20000000009 */
[----:B------:R-:W-:Y:S01]  /*3100*/  MOV R32, 0x3effffff ;  /* 0x3effffff00207802 */ /* 0x000fe20000000f00 */
[----:B------:R-:W-:Y:S01]  /*3110*/  BSSY.RECONVERGENT B0, `(.L_x_22) ;  /* 0x000004e000007945 */ /* 0x000fe20003800200 */
[----:B------:R-:W-:-:S02]  /*3120*/  FSEL R26, R26, 0.0083327032625675201416, !P0 ;  /* 0x3c0885e41a1a7808 */ /* 0x000fc40004000000 */
[----:B------:R-:W-:Y:S02]  /*3130*/  FSEL R16, R12, -0.00019574658654164522886, !P0 ;  /* 0xb94d41530c107808 */ /* 0x000fe40004000000 */
[----:B------:R-:W1:Y:S01]  /*3140*/  F2F.F64.F32 R12, R13 ;  /* 0x0000000d000c7310 */ /* 0x000e620000201800 */
[----:B------:R-:W-:Y:S01]  /*3150*/  FSEL R32, -R32, -0.16666662693023681641, !P0 ;  /* 0xbe2aaaa820207808 */ /* 0x000fe20004000100 */
[----:B0-----:R-:W-:Y:S01]  /*3160*/  DMUL R20, R20, UR4 ;  /* 0x0000000414147c28 */ /* 0x001fe20008000000 */
[----:B------:R-:W-:Y:S01]  /*3170*/  FSEL R18, R18, 1, P0 ;  /* 0x3f80000012127808 */ /* 0x000fe20000000000 */
[----:B------:R-:W-:Y:S01]  /*3180*/  FFMA R26, R19, R16, R26 ;  /* 0x00000010131a7223 */ /* 0x000fe2000000001a */
[----:B------:R-:W-:-:S03]  /*3190*/  LOP3.LUT P0, RZ, R36, 0x2, RZ, 0xc0, !PT ;  /* 0x0000000224ff7812 */ /* 0x000fc6000780c0ff */
[----:B------:R-:W0:Y:S01]  /*31a0*/  F2F.F64.F32 R16, R22 ;  /* 0x0000001600107310 */ /* 0x000e220000201800 */
[C---:B------:R-:W-:Y:S01]  /*31b0*/  FFMA R26, R19.reuse, R26, R32 ;  /* 0x0000001a131a7223 */ /* 0x040fe20000000020 */
[----:B------:R-:W-:-:S04]  /*31c0*/  FFMA R19, R19, R18, RZ ;  /* 0x0000001213137223 */ /* 0x000fc800000000ff */
[----:B------:R-:W-:Y:S01]  /*31d0*/  FFMA R26, R19, R26, R18 ;  /* 0x0000001a131a7223 */ /* 0x000fe20000000012 */
[----:B-1----:R-:W-:Y:S01]  /*31e0*/  DMUL R12, R12, -UR12 ;  /* 0x8000000c0c0c7c28 */ /* 0x002fe20008000000 */
[----:B------:R-:W1:Y:S02]  /*31f0*/  F2F.F32.F64 R20, R20 ;  /* 0x0000001400147310 */ /* 0x000e640000301000 */
[----:B------:R-:W-:-:S05]  /*3200*/  @P0 FADD R26, RZ, -R26 ;  /* 0x8000001aff1a0221 */ /* 0x000fca0000000000 */
[----:B0-----:R-:W-:Y:S01]  /*3210*/  DFMA R12, R16, UR10, R12 ;  /* 0x0000000a100c7c2b */ /* 0x001fe2000800000c */
[----:B------:R-:W0:Y:S01]  /*3220*/  F2F.F64.F32 R18, R26 ;  /* 0x0000001a00127310 */ /* 0x000e220000201800 */
[C---:B-1----:R-:W-:Y:S01]  /*3230*/  FMUL R23, R20.reuse, 0.63661974668502807617 ;  /* 0x3f22f98314177820 */ /* 0x042fe20000400000 */
[----:B------:R-:W-:-:S06]  /*3240*/  FSETP.GE.AND P0, PT, |R20|, 105615, PT ;  /* 0x47ce47801400780b */ /* 0x000fcc0003f06200 */
[----:B------:R-:W1:Y:S01]  /*3250*/  F2I.NTZ R23, R23 ;  /* 0x0000001700177305 */ /* 0x000e620000203100 */
[----:B0-----:R-:W-:Y:S01]  /*3260*/  DFMA R18, R18, UR6, R12 ;  /* 0x0000000612127c2b */ /* 0x001fe2000800000c */
[----:B-1----:R-:W-:-:S05]  /*3270*/  I2FP.F32.S32 R17, R23 ;  /* 0x0000001700117245 */ /* 0x002fca0000201400 */
[----:B------:R-:W-:-:S04]  /*3280*/  FFMA R16, R17, -1.5707962512969970703, R20 ;  /* 0xbfc90fda11107823 */ /* 0x000fc80000000014 */
        /* <DEDUP_REMOVED lines=8> */
[----:B------:R-:W-:Y:S01]  /*3310*/  UMOV UR4, URZ ;  /* 0x000000ff00047c82 */ /* 0x000fe20008000000 */
[----:B------:R-:W-:Y:S02]  /*3320*/  IMAD.MOV.U32 R21, RZ, RZ, RZ ;  /* 0x000000ffff157224 */ /* 0x000fe400078e00ff */
[----:B------:R-:W-:Y:S01]  /*3330*/  IMAD.MOV.U32 R22, RZ, RZ, RZ ;  /* 0x000000ffff167224 */ /* 0x000fe200078e00ff */
[----:B------:R-:W-:-:S07]  /*3340*/  LOP3.LUT R27, R12, 0x80000000, RZ, 0xfc, !PT ;  /* 0x800000000c1b7812 */ /* 0x000fce00078efcff */
.L_x_24:
[----:B0-----:R-:W0:Y:S02]  /*3350*/  LDC.64 R12, c[0x4][0x90] ;  /* 0x01002400ff0c7b82 */ /* 0x001e240000000a00 */
[----:B0-----:R-:W-:-:S05]  /*3360*/  IMAD.WIDE.U32 R16, R22, 0x4, R12 ;  /* 0x0000000416107825 */ /* 0x001fca00078e000c */
[----:B------:R-:W2:Y:S01]  /*3370*/  LDG.E.CONSTANT R12, desc[UR8][R16.64] ;  /* 0x00000008100c7981 */ /* 0x000ea2000c1e9900 */
[C---:B------:R-:W-:Y:S02]  /*3380*/  IMAD R23, R22.reuse, 0x4, R1 ;  /* 0x0000000416177824 */ /* 0x040fe400078e0201 */
[----:B------:R-:W-:-:S05]  /*3390*/  VIADD R22, R22, 0x1 ;  /* 0x0000000116167836 */ /* 0x000fca0000000000 */
[----:B------:R-:W-:Y:S01]  /*33a0*/  ISETP.NE.AND P0, PT, R22, 0x6, PT ;  /* 0x000000061600780c */ /* 0x000fe20003f05270 */
[----:B--2---:R-:W-:-:S03]  /*33b0*/  IMAD.WIDE.U32 R12, R12, R27, RZ ;  /* 0x0000001b0c0c7225 */ /* 0x004fc600078e00ff */
[----:B------:R-:W-:-:S04]  /*33c0*/  IADD3 R12, P1, PT, R12, R21, RZ ;  /* 0x000000150c0c7210 */ /* 0x000fc80007f3e0ff */
[----:B------:R-:W-:Y:S01]  /*33d0*/  IADD3.X R21, PT, PT, R13, UR4, RZ, P1, !PT ;  /* 0x000000040d157c10 */ /* 0x000fe20008ffe4ff */
[----:B------:R0:W-:Y:S04]  /*33e0*/  STL [R23], R12 ;  /* 0x0000000c17007387 */ /* 0x0001e80000100800 */
[----:B------:R-:W-:Y:S05]  /*33f0*/  @P0 BRA `(.L_x_24) ;  /* 0xfffffffc00d40947 */ /* 0x000fea000383ffff */
[----:B------:R-:W-:Y:S01]  /*3400*/  SHF.R.U32.HI R16, RZ, 0x17, R20 ;  /* 0x00000017ff107819 */ /* 0x000fe20000011614 */
[----:B------:R1:W-:Y:S03]  /*3410*/  STL [R1+0x18], R21 ;  /* 0x0000181501007387 */ /* 0x0003e60000100800 */
[C---:B0-----:R-:W-:Y:S02]  /*3420*/  LOP3.LUT R12, R16.reuse, 0xe0, RZ, 0xc0, !PT ;  /* 0x000000e0100c7812 */ /* 0x041fe400078ec0ff */
        /* <DEDUP_REMOVED lines=22> */
[----:B------:R-:W0:Y:S01]  /*3590*/  I2F.F64.S64 R12, R12 ;  /* 0x0000000c000c7312 */ /* 0x000e220000301c00 */
[----:B------:R-:W-:-:S05]  /*35a0*/  IMAD.MOV R20, RZ, RZ, -R23 ;  /* 0x000000ffff147224 */ /* 0x000fca00078e0a17 */
[----:B------:R-:W-:Y:S01]  /*35b0*/  @!P0 MOV R23, R20 ;  /* 0x0000001400178202 */ /* 0x000fe20000000f00 */
[----:B0-----:R-:W-:-:S10]  /*35c0*/  DMUL R16, R12, UR4 ;  /* 0x000000040c107c28 */ /* 0x001fd40008000000 */
[----:B------:R-:W1:Y:S02]  /*35d0*/  F2F.F32.F64 R16, R16 ;  /* 0x0000001000107310 */ /* 0x000e640000301000 */
[----:B-1----:R-:W-:-:S07]  /*35e0*/  FSEL R21, -R16, R16, !P1 ;  /* 0x0000001010157208 */ /* 0x002fce0004800100 */
.L_x_23:
[----:B------:R-:W-:Y:S05]  /*35f0*/  BSYNC.RECONVERGENT B0 ;  /* 0x0000000000007941 */ /* 0x000fea0003800200 */
.L_x_22:
[----:B------:R-:W-:Y:S01]  /*3600*/  FMUL R20, R21, R21 ;  /* 0x0000001515147220 */ /* 0x000fe20000400000 */
[----:B------:R-:W-:Y:S01]  /*3610*/  LOP3.LUT R12, R23, 0x1, RZ, 0xc0, !PT ;  /* 0x00000001170c7812 */ /* 0x000fe200078ec0ff */
[----:B------:R-:W-:Y:S02]  /*3620*/  IMAD.MOV.U32 R17, RZ, RZ, 0x3c0885e4 ;  /* 0x3c0885e4ff117424 */ /* 0x000fe400078e00ff */
[----:B------:R-:W-:Y:S01]  /*3630*/  FMUL R26, R31, UR18 ;  /* 0x000000121f1a7c20 */ /* 0x000fe20008400000 */
[----:B------:R-:W-:Y:S01]  /*3640*/  FFMA R9, R20, R9, -0.0013887860113754868507 ;  /* 0xbab607ed14097423 */ /* 0x000fe20000000009 */
[----:B------:R-:W-:Y:S01]  /*3650*/  ISETP.NE.U32.AND P0, PT, R12, 0x1, PT ;  /* 0x000000010c00780c */ /* 0x000fe20003f05070 */
[----:B------:R-:W-:Y:S01]  /*3660*/  VIADD R23, R23, 0x1 ;  /* 0x0000000117177836 */ /* 0x000fe20000000000 */
[----:B------:R-:W-:Y:S01]  /*3670*/  F2F.F64.F32 R12, R11 ;  /* 0x0000000b000c7310 */ /* 0x000fe20000201800 */
[----:B------:R-:W-:Y:S01]  /*3680*/  UMOV UR4, 0x61ee1c39 ;  /* 0x61ee1c3900047882 */ /* 0x000fe20000000000 */
[----:B------:R-:W-:Y:S01]  /*3690*/  FSEL R9, R9, -0.00019574658654164522886, P0 ;  /* 0xb94d415309097808 */ /* 0x000fe20000000000 */
[----:B------:R-:W-:Y:S01]  /*36a0*/  UMOV UR5, 0x3fda955b ;  /* 0x3fda955b00057882 */ /* 0x000fe20000000000 */
[----:B------:R-:W-:Y:S01]  /*36b0*/  FSEL R17, R17, 0.041666727513074874878, !P0 ;  /* 0x3d2aaabb11117808 */ /* 0x000fe20004000000 */
[----:B------:R-:W-:Y:S01]  /*36c0*/  FFMA R31, R31, 2, R10 ;  /* 0x400000001f1f7823 */ /* 0x000fe2000000000a */
[----:B------:R-:W-:Y:S01]  /*36d0*/  FSEL R30, -R30, -0.4999999701976776123, !P0 ;  /* 0xbeffffff1e1e7808 */ /* 0x000fe20004000100 */
[----:B------:R-:W-:Y:S01]  /*36e0*/  FFMA R10, R34, UR18, R3 ;  /* 0x00000012220a7c23 */ /* 0x000fe20008000003 */
[----:B------:R-:W-:Y:S01]  /*36f0*/  LOP3.LUT P1, RZ, R23, 0x2, RZ, 0xc0, !PT ;  /* 0x0000000217ff7812 */ /* 0x000fe2000782c0ff */
[----:B------:R-:W-:Y:S01]  /*3700*/  FFMA R17, R20, R9, R17 ;  /* 0x0000000914117223 */ /* 0x000fe20000000011 */
[----:B------:R-:W-:Y:S01]  /*3710*/  FSEL R9, R21, 1, !P0 ;  /* 0x3f80000015097808 */ /* 0x000fe20004000000 */
[----:B------:R-:W-:-:S02]  /*3720*/  FFMA R31, R34, 2, R31 ;  /* 0x40000000221f7823 */ /* 0x000fc4000000001f */
[C---:B------:R-:W-:Y:S02]  /*3730*/  FFMA R30, R20.reuse, R17, R30 ;  /* 0x00000011141e7223 */ /* 0x040fe4000000001e */
[----:B------:R-:W-:Y:S01]  /*3740*/  FFMA R20, R20, R9, RZ ;  /* 0x0000000914147223 */ /* 0x000fe200000000ff */
[----:B------:R-:W0:Y:S03]  /*3750*/  F2F.F64.F32 R16, R3 ;  /* 0x0000000300107310 */ /* 0x000e260000201800 */
[----:B------:R-:W-:-:S04]  /*3760*/  FFMA R9, R20, R30, R9 ;  /* 0x0000001e14097223 */ /* 0x000fc80000000009 */
[----:B------:R-:W-:Y:S01]  /*3770*/  @P1 FADD R9, RZ, -R9 ;  /* 0x80000009ff091221 */ /* 0x000fe20000000000 */
[----:B------:R-:W1:Y:S01]  /*3780*/  F2F.F64.F32 R20, R26 ;  /* 0x0000001a00147310 */ /* 0x000e620000201800 */
[----:B0-----:R-:W-:-:S07]  /*3790*/  DFMA R12, R12, 0.5, R16 ;  /* 0x3fe000000c0c782b */ /* 0x001fce0000000010 */
[----:B------:R0:W2:Y:S01]  /*37a0*/  F2F.F64.F32 R22, R9 ;  /* 0x0000000900167310 */ /* 0x0000a20000201800 */
[----:B-1----:R-:W-:Y:S01]  /*37b0*/  DFMA R20, R20, 0.5, R16 ;  /* 0x3fe000001414782b */ /* 0x002fe20000000010 */
[----:B0-----:R-:W-:-:S06]  /*37c0*/  IMAD.MOV.U32 R9, RZ, RZ, R8 ;  /* 0x000000ffff097224 */ /* 0x001fcc00078e0008 */
[----:B------:R-:W0:Y:S01]  /*37d0*/  F2F.F32.F64 R12, R12 ;  /* 0x0000000c000c7310 */ /* 0x000e220000301000 */
[----:B--2---:R-:W-:Y:S01]  /*37e0*/  DFMA R18, R22, UR4, R18 ;  /* 0x0000000416127c2b */ /* 0x004fe20008000012 */
[----:B------:R-:W1:Y:S06]  /*37f0*/  LDCU UR4, c[0x3][0x48] ;  /* 0x00c00900ff0477ac */ /* 0x000e6c0008000800 */
[----:B------:R-:W2:Y:S01]  /*3800*/  F2F.F32.F64 R20, R20 ;  /* 0x0000001400147310 */ /* 0x000ea20000301000 */
[----:B------:R-:W-:Y:S01]  /*3810*/  DADD R18, R18, UR16 ;  /* 0x0000001012127e29 */ /* 0x000fe20008000000 */
[----:B0-----:R-:W-:-:S04]  /*3820*/  FFMA R11, R12, 2, R3 ;  /* 0x400000000c0b7823 */ /* 0x001fc80000000003 */
[----:B--2---:R-:W-:-:S05]  /*3830*/  FFMA R11, R20, 2, R11 ;  /* 0x40000000140b7823 */ /* 0x004fca000000000b */
[----:B------:R-:W0:Y:S01]  /*3840*/  F2F.F32.F64 R18, R18 ;  /* 0x0000001200127310 */ /* 0x000e220000301000 */
[----:B-1----:R-:W-:Y:S01]  /*3850*/  UISETP.GE.AND UP0, UPT, UR4, 0x1, UPT ;  /* 0x000000010400788c */ /* 0x002fe2000bf06270 */
[----:B------:R-:W-:Y:S01]  /*3860*/  FADD R13, R10, R11 ;  /* 0x0000000b0a0d7221 */ /* 0x000fe20000000000 */
[----:B0-----:R-:W-:-:S07]  /*3870*/  FADD R17, R18, R31 ;  /* 0x0000001f12117221 */ /* 0x001fce0000000000 */
[----:B------:R-:W-:Y:S05]  /*3880*/  BRA.U !UP0, `(.L_x_25) ;  /* 0x00000041083c7547 */ /* 0x000fea000b800000 */
[----:B------:R-:W-:Y:S01]  /*3890*/  VIADD R9, R8, UR4 ;  /* 0x0000000408097c36 */ /* 0x000fe20008000000 */
[----:B------:R-:W-:-:S06]  /*38a0*/  UMOV UR4, URZ ;  /* 0x000000ff00047c82 */ /* 0x000fcc0008000000 */
.L_x_64:
[----:B------:R-:W0:Y:S01]  /*38b0*/  LDC R20, c[0x3][0x4c] ;  /* 0x00c01300ff147b82 */ /* 0x000e220000000800 */
[----:B------:R-:W-:Y:S01]  /*38c0*/  IABS R18, R8 ;  /* 0x0000000800127213 */ /* 0x000fe20000000000 */
[----:B------:R-:W-:Y:S01]  /*38d0*/  BSSY.RECONVERGENT B0, `(.L_x_26) ;  /* 0x0000023000007945 */ /* 0x000fe20003800200 */
[----:B------:R-:W-:Y:S02]  /*38e0*/  ISETP.GE.AND P2, PT, R8, RZ, PT ;  /* 0x000000ff0800720c */ /* 0x000fe40003f46270 */
[----:B0-----:R-:W-:-:S04]  /*38f0*/  IABS R16, R20 ;  /* 0x0000001400107213 */ /* 0x001fc80000000000 */
[----:B------:R-:W0:Y:S08]  /*3900*/  I2F.RP R12, R16 ;  /* 0x00000010000c7306 */ /* 0x000e300000209400 */
[----:B0-----:R-:W0:Y:S02]  /*3910*/  MUFU.RCP R12, R12 ;  /* 0x0000000c000c7308 */ /* 0x001e240000001000 */
[----:B0-----:R-:W-:-:S06]  /*3920*/  VIADD R10, R12, 0xffffffe ;  /* 0x0ffffffe0c0a7836 */ /* 0x001fcc0000000000 */
[----:B------:R0:W1:Y:S02]  /*3930*/  F2I.FTZ.U32.TRUNC.NTZ R11, R10 ;  /* 0x0000000a000b7305 */ /* 0x000064000021f000 */
[----:B0-----:R-:W-:Y:S02]  /*3940*/  IMAD.MOV.U32 R10, RZ, RZ, RZ ;  /* 0x000000ffff0a7224 */ /* 0x001fe400078e00ff */
[----:B-1----:R-:W-:-:S04]  /*3950*/  IMAD.MOV R19, RZ, RZ, -R11 ;  /* 0x000000ffff137224 */ /* 0x002fc800078e0a0b */
[----:B------:R-:W-:-:S04]  /*3960*/  IMAD R19, R19, R16, RZ ;  /* 0x0000001013137224 */ /* 0x000fc800078e02ff */
[----:B------:R-:W-:-:S04]  /*3970*/  IMAD.HI.U32 R11, R11, R19, R10 ;  /* 0x000000130b0b7227 */ /* 0x000fc800078e000a */
[----:B------:R-:W-:Y:S02]  /*3980*/  FADD R10, -R4, R3 ;  /* 0x00000003040a7221 */ /* 0x000fe40000000100 */
[----:B------:R-:W-:-:S04]  /*3990*/  IMAD.HI.U32 R11, R11, R18, RZ ;  /* 0x000000120b0b7227 */ /* 0x000fc800078e00ff */
[----:B------:R-:W-:-:S04]  /*39a0*/  IMAD.MOV R11, RZ, RZ, -R11 ;  /* 0x000000ffff0b7224 */ /* 0x000fc800078e0a0b */
[----:B------:R-:W-:-:S05]  /*39b0*/  IMAD R11, R16, R11, R18 ;  /* 0x0000000b100b7224 */ /* 0x000fca00078e0212 */
[----:B------:R-:W-:-:S13]  /*39c0*/  ISETP.GT.U32.AND P0, PT, R16, R11, PT ;  /* 0x0000000b1000720c */ /* 0x000fda0003f04070 */
[----:B------:R-:W-:Y:S01]  /*39d0*/  @!P0 IMAD.IADD R11, R11, 0x1, -R16 ;  /* 0x000000010b0b8824 */ /* 0x000fe200078e0a10 */
[----:B------:R-:W-:-:S04]  /*39e0*/  ISETP.NE.AND P0, PT, R20, RZ, PT ;  /* 0x000000ff1400720c */ /* 0x000fc80003f05270 */
[----:B------:R-:W-:-:S13]  /*39f0*/  ISETP.GT.U32.AND P1, PT, R16, R11, PT ;  /* 0x0000000b1000720c */ /* 0x000fda0003f24070 */
[----:B------:R-:W-:-:S05]  /*3a00*/  @!P1 IADD3 R11, PT, PT, R11, -R16, RZ ;  /* 0x800000100b0b9210 */ /* 0x000fca0007ffe0ff */
[----:B------:R-:W-:Y:S01]  /*3a10*/  @!P2 IMAD.MOV R11, RZ, RZ, -R11 ;  /* 0x000000ffff0ba224 */ /* 0x000fe200078e0a0b */
[----:B------:R-:W-:-:S05]  /*3a20*/  @!P0 LOP3.LUT R11, RZ, R20, RZ, 0x33, !PT ;  /* 0x00000014ff0b8212 */ /* 0x000fca00078e33ff */
[----:B------:R-:W-:-:S05]  /*3a30*/  VIADD R11, R11, 0x1 ;  /* 0x000000010b0b7836 */ /* 0x000fca0000000000 */
[----:B------:R-:W-:-:S04]  /*3a40*/  I2FP.F32.S32 R11, R11 ;  /* 0x0000000b000b7245 */ /* 0x000fc80000201400 */
[----:B------:R-:W0:Y:S08]  /*3a50*/  MUFU.RCP R12, R11 ;  /* 0x0000000b000c7308 */ /* 0x000e300000001000 */
[----:B------:R-:W1:Y:S01]  /*3a60*/  FCHK P0, R10, R11 ;  /* 0x0000000b0a007302 */ /* 0x000e620000000000 */
[----:B0-----:R-:W-:-:S04]  /*3a70*/  FFMA R19, -R11, R12, 1 ;  /* 0x3f8000000b137423 */ /* 0x001fc8000000010c */
[----:B------:R-:W-:-:S04]  /*3a80*/  FFMA R19, R12, R19, R12 ;  /* 0x000000130c137223 */ /* 0x000fc8000000000c */
[----:B------:R-:W-:-:S04]  /*3a90*/  FFMA R12, R10, R19, RZ ;  /* 0x000000130a0c7223 */ /* 0x000fc800000000ff */
[----:B------:R-:W-:-:S04]  /*3aa0*/  FFMA R16, -R11, R12, R10 ;  /* 0x0000000c0b107223 */ /* 0x000fc8000000010a */
[----:B------:R-:W-:Y:S01]  /*3ab0*/  FFMA R19, R19, R16, R12 ;  /* 0x0000001013137223 */ /* 0x000fe2000000000c */
[----:B-1----:R-:W-:Y:S06]  /*3ac0*/  @!P0 BRA `(.L_x_27) ;  /* 0x00000000000c8947 */ /* 0x002fec0003800000 */
[----:B------:R-:W-:-:S07]  /*3ad0*/  MOV R12, 0x3af0 ;  /* 0x00003af0000c7802 */ /* 0x000fce0000000f00 */
[----:B------:R-:W-:Y:S05]  /*3ae0*/  CALL.REL.NOINC `($__internal_0_$__cuda_sm3x_div_rn_noftz_f32_slowpath) ;  /* 0x0000003c00cc7944 */ /* 0x000fea0003c00000 */
[----:B------:R-:W-:-:S07]  /*3af0*/  IMAD.MOV.U32 R19, RZ, RZ, R10 ;  /* 0x000000ffff137224 */ /* 0x000fce00078e000a */
.L_x_27:
[----:B------:R-:W-:Y:S05]  /*3b00*/  BSYNC.RECONVERGENT B0 ;  /* 0x0000000000007941 */ /* 0x000fea0003800200 */
.L_x_26:
[----:B------:R-:W0:Y:S01]  /*3b10*/  MUFU.RCP R10, R11 ;  /* 0x0000000b000a7308 */ /* 0x000e220000001000 */
[----:B------:R-:W-:Y:S01]  /*3b20*/  FADD R12, -R7, R0 ;  /* 0x00000000070c7221 */ /* 0x000fe20000000100 */
[----:B------:R-:W-:Y:S01]  /*3b30*/  BSSY.RECONVERGENT B0, `(.L_x_28) ;  /* 0x000000d000007945 */ /* 0x000fe20003800200 */
[----:B------:R-:W-:-:S05]  /*3b40*/  FADD R4, R19, R4 ;  /* 0x0000000413047221 */ /* 0x000fca0000000000 */
[----:B------:R-:W1:Y:S01]  /*3b50*/  FCHK P0, R12, R11 ;  /* 0x0000000b0c007302 */ /* 0x000e620000000000 */
[----:B0-----:R-:W-:-:S04]  /*3b60*/  FFMA R21, -R11, R10, 1 ;  /* 0x3f8000000b157423 */ /* 0x001fc8000000010a */
[----:B------:R-:W-:-:S04]  /*3b70*/  FFMA R10, R10, R21, R10 ;  /* 0x000000150a0a7223 */ /* 0x000fc8000000000a */
[----:B------:R-:W-:-:S04]  /*3b80*/  FFMA R16, R10, R12, RZ ;  /* 0x0000000c0a107223 */ /* 0x000fc800000000ff */
[----:B------:R-:W-:-:S04]  /*3b90*/  FFMA R21, -R11, R16, R12 ;  /* 0x000000100b157223 */ /* 0x000fc8000000010c */
[----:B------:R-:W-:Y:S01]  /*3ba0*/  FFMA R16, R10, R21, R16 ;  /* 0x000000150a107223 */ /* 0x000fe20000000010 */
[----:B-1----:R-:W-:Y:S06]  /*3bb0*/  @!P0 BRA `(.L_x_29) ;  /* 0x0000000000108947 */ /* 0x002fec0003800000 */
[----:B------:R-:W-:Y:S01]  /*3bc0*/  IMAD.MOV.U32 R10, RZ, RZ, R12 ;  /* 0x000000ffff0a7224 */ /* 0x000fe200078e000c */
[----:B------:R-:W-:-:S07]  /*3bd0*/  MOV R12, 0x3bf0 ;  /* 0x00003bf0000c7802 */ /* 0x000fce0000000f00 */
[----:B------:R-:W-:Y:S05]  /*3be0*/  CALL.REL.NOINC `($__internal_0_$__cuda_sm3x_div_rn_noftz_f32_slowpath) ;  /* 0x0000003c008c7944 */ /* 0x000fea0003c00000 */
[----:B------:R-:W-:-:S07]  /*3bf0*/  IMAD.MOV.U32 R16, RZ, RZ, R10 ;  /* 0x000000ffff107224 */ /* 0x000fce00078e000a */
.L_x_29:
[----:B------:R-:W-:Y:S05]  /*3c00*/  BSYNC.RECONVERGENT B0 ;  /* 0x0000000000007941 */ /* 0x000fea0003800200 */
.L_x_28:
[----:B------:R-:W0:Y:S01]  /*3c10*/  LDC R19, c[0x3][0x4c] ;  /* 0x00c01300ff137b82 */ /* 0x000e220000000800 */
[----:B------:R-:W-:Y:S01]  /*3c20*/  IABS R12, R8 ;  /* 0x00000008000c7213 */ /* 0x000fe20000000000 */
[----:B------:R-:W-:Y:S01]  /*3c30*/  BSSY.RECONVERGENT B0, `(.L_x_30) ;  /* 0x000005f000007945 */ /* 0x000fe20003800200 */
[----:B------:R-:W-:Y:S01]  /*3c40*/  ISETP.GE.AND P2, PT, R8, RZ, PT ;  /* 0x000000ff0800720c */ /* 0x000fe20003f46270 */
[----:B------:R-:W-:Y:S01]  /*3c50*/  FADD R7, R16, R7 ;  /* 0x0000000710077221 */ /* 0x000fe20000000000 */
[----:B0-----:R-:W-:-:S05]  /*3c60*/  VIADD R22, R19, 0xffffffff ;  /* 0xffffffff13167836 */ /* 0x001fca0000000000 */
[-C--:B------:R-:W-:Y:S02]  /*3c70*/  IABS R20, R22.reuse ;  /* 0x0000001600147213 */ /* 0x080fe40000000000 */
[----:B------:R-:W-:Y:S02]  /*3c80*/  IABS R23, R22 ;  /* 0x0000001600177213 */ /* 0x000fe40000000000 */
[----:B------:R-:W0:Y:S08]  /*3c90*/  I2F.RP R18, R20 ;  /* 0x0000001400127306 */ /* 0x000e300000209400 */
[----:B0-----:R-:W0:Y:S02]  /*3ca0*/  MUFU.RCP R18, R18 ;  /* 0x0000001200127308 */ /* 0x001e240000001000 */
[----:B0-----:R-:W-:Y:S01]  /*3cb0*/  VIADD R10, R18, 0xffffffe ;  /* 0x0ffffffe120a7836 */ /* 0x001fe20000000000 */
[----:B------:R-:W-:-:S05]  /*3cc0*/  IADD3 R18, PT, PT, RZ, -R23, RZ ;  /* 0x80000017ff127210 */ /* 0x000fca0007ffe0ff */
[----:B------:R0:W1:Y:S02]  /*3cd0*/  F2I.FTZ.U32.TRUNC.NTZ R11, R10 ;  /* 0x0000000a000b7305 */ /* 0x000064000021f000 */
[----:B0-----:R-:W-:Y:S02]  /*3ce0*/  IMAD.MOV.U32 R10, RZ, RZ, RZ ;  /* 0x000000ffff0a7224 */ /* 0x001fe400078e00ff */
[----:B-1----:R-:W-:-:S04]  /*3cf0*/  IMAD.MOV R21, RZ, RZ, -R11 ;  /* 0x000000ffff157224 */ /* 0x002fc800078e0a0b */
[----:B------:R-:W-:-:S04]  /*3d00*/  IMAD R21, R21, R20, RZ ;  /* 0x0000001415157224 */ /* 0x000fc800078e02ff */
[----:B------:R-:W-:-:S06]  /*3d10*/  IMAD.HI.U32 R11, R11, R21, R10 ;  /* 0x000000150b0b7227 */ /* 0x000fcc00078e000a */
[----:B------:R-:W-:-:S04]  /*3d20*/  IMAD.HI.U32 R11, R11, R12, RZ ;  /* 0x0000000c0b0b7227 */ /* 0x000fc800078e00ff */
[----:B------:R-:W-:-:S05]  /*3d30*/  IMAD R11, R11, R18, R12 ;  /* 0x000000120b0b7224 */ /* 0x000fca00078e020c */
[----:B------:R-:W-:-:S13]  /*3d40*/  ISETP.GT.U32.AND P0, PT, R20, R11, PT ;  /* 0x0000000b1400720c */ /* 0x000fda0003f04070 */
[----:B------:R-:W-:Y:S01]  /*3d50*/  @!P0 IMAD.IADD R11, R11, 0x1, -R20 ;  /* 0x000000010b0b8824 */ /* 0x000fe200078e0a14 */
[----:B------:R-:W-:-:S04]  /*3d60*/  ISETP.NE.AND P0, PT, R22, RZ, PT ;  /* 0x000000ff1600720c */ /* 0x000fc80003f05270 */
[----:B------:R-:W-:-:S13]  /*3d70*/  ISETP.GT.U32.AND P1, PT, R20, R11, PT ;  /* 0x0000000b1400720c */ /* 0x000fda0003f24070 */
[----:B------:R-:W-:-:S04]  /*3d80*/  @!P1 IMAD.IADD R11, R11, 0x1, -R20 ;  /* 0x000000010b0b9824 */ /* 0x000fc800078e0a14 */
[----:B------:R-:W-:Y:S01]  /*3d90*/  @!P2 IMAD.MOV R11, RZ, RZ, -R11 ;  /* 0x000000ffff0ba224 */ /* 0x000fe200078e0a0b */
[----:B------:R-:W-:-:S04]  /*3da0*/  @!P0 LOP3.LUT R11, RZ, R22, RZ, 0x33, !PT ;  /* 0x00000016ff0b8212 */ /* 0x000fc800078e33ff */
[----:B------:R-:W-:-:S13]  /*3db0*/  ISETP.NE.AND P0, PT, R11, RZ, PT ;  /* 0x000000ff0b00720c */ /* 0x000fda0003f05270 */
[----:B------:R-:W-:Y:S05]  /*3dc0*/  @P0 BRA `(.L_x_31) ;  /* 0x0000000400140947 */ /* 0x000fea0003800000 */
[----:B------:R-:W-:Y:S01]  /*3dd0*/  IABS R21, R19 ;  /* 0x0000001300157213 */ /* 0x000fe20000000000 */
[----:B------:R-:W-:Y:S03]  /*3de0*/  BSSY.RECONVERGENT B1, `(.L_x_32) ;  /* 0x0000030000017945 */ /* 0x000fe60003800200 */
[----:B------:R-:W0:Y:S08]  /*3df0*/  I2F.RP R16, R21 ;  /* 0x0000001500107306 */ /* 0x000e300000209400 */
[----:B0-----:R-:W0:Y:S02]  /*3e00*/  MUFU.RCP R16, R16 ;  /* 0x0000001000107308 */ /* 0x001e240000001000 */
[----:B0-----:R-:W-:-:S06]  /*3e10*/  VIADD R10, R16, 0xffffffe ;  /* 0x0ffffffe100a7836 */ /* 0x001fcc0000000000 */
[----:B------:R0:W1:Y:S02]  /*3e20*/  F2I.FTZ.U32.TRUNC.NTZ R11, R10 ;  /* 0x0000000a000b7305 */ /* 0x000064000021f000 */
[----:B0-----:R-:W-:Y:S02]  /*3e30*/  IMAD.MOV.U32 R10, RZ, RZ, RZ ;  /* 0x000000ffff0a7224 */ /* 0x001fe400078e00ff */
[----:B-1----:R-:W-:-:S04]  /*3e40*/  IMAD.MOV R18, RZ, RZ, -R11 ;  /* 0x000000ffff127224 */ /* 0x002fc800078e0a0b */
[----:B------:R-:W-:-:S04]  /*3e50*/  IMAD R23, R18, R21, RZ ;  /* 0x0000001512177224 */ /* 0x000fc800078e02ff */
[----:B------:R-:W-:-:S06]  /*3e60*/  IMAD.HI.U32 R11, R11, R23, R10 ;  /* 0x000000170b0b7227 */ /* 0x000fcc00078e000a */
[----:B------:R-:W-:-:S04]  /*3e70*/  IMAD.HI.U32 R10, R11, R12, RZ ;  /* 0x0000000c0b0a7227 */ /* 0x000fc800078e00ff */
[----:B------:R-:W-:-:S04]  /*3e80*/  IMAD.MOV R18, RZ, RZ, -R10 ;  /* 0x000000ffff127224 */ /* 0x000fc800078e0a0a */
[----:B------:R-:W-:-:S05]  /*3e90*/  IMAD R12, R21, R18, R12 ;  /* 0x00000012150c7224 */ /* 0x000fca00078e020c */
[----:B------:R-:W-:-:S13]  /*3ea0*/  ISETP.GT.U32.AND P2, PT, R21, R12, PT ;  /* 0x0000000c1500720c */ /* 0x000fda0003f44070 */
[----:B------:R-:W-:Y:S02]  /*3eb0*/  @!P2 IMAD.IADD R12, R12, 0x1, -R21 ;  /* 0x000000010c0ca824 */ /* 0x000fe400078e0a15 */
[----:B------:R-:W-:-:S03]  /*3ec0*/  @!P2 VIADD R10, R10, 0x1 ;  /* 0x000000010a0aa836 */ /* 0x000fc60000000000 */
[----:B------:R-:W-:Y:S02]  /*3ed0*/  ISETP.GE.U32.AND P0, PT, R12, R21, PT ;  /* 0x000000150c00720c */ /* 0x000fe40003f06070 */
[----:B------:R-:W-:-:S04]  /*3ee0*/  LOP3.LUT R12, R8, R19, RZ, 0x3c, !PT ;  /* 0x00000013080c7212 */ /* 0x000fc800078e3cff */
[----:B------:R-:W-:-:S07]  /*3ef0*/  ISETP.GE.AND P1, PT, R12, RZ, PT ;  /* 0x000000ff0c00720c */ /* 0x000fce0003f26270 */
[----:B------:R-:W-:Y:S02]  /*3f00*/  @P0 IADD3 R10, PT, PT, R10, 0x1, RZ ;  /* 0x000000010a0a0810 */ /* 0x000fe40007ffe0ff */
[----:B------:R-:W-:Y:S02]  /*3f10*/  ISETP.NE.AND P0, PT, R19, RZ, PT ;  /* 0x000000ff1300720c */ /* 0x000fe40003f05270 */
[----:B------:R-:W-:Y:S02]  /*3f20*/  LOP3.LUT R19, RZ, R19, RZ, 0x33, !PT ;  /* 0x00000013ff137212 */ /* 0x000fe400078e33ff */
[----:B------:R-:W-:-:S05]  /*3f30*/  @!P1 IMAD.MOV R10, RZ, RZ, -R10 ;  /* 0x000000ffff0a9224 */ /* 0x000fca00078e0a0a */
[----:B------:R-:W-:-:S04]  /*3f40*/  SEL R10, R19, R10, !P0 ;  /* 0x0000000a130a7207 */ /* 0x000fc80004000000 */
[----:B------:R-:W-:Y:S02]  /*3f50*/  IABS R12, R10 ;  /* 0x0000000a000c7213 */ /* 0x000fe40000000000 */
[----:B------:R-:W-:Y:S01]  /*3f60*/  ISETP.GE.AND P2, PT, R10, RZ, PT ;  /* 0x000000ff0a00720c */ /* 0x000fe20003f46270 */
[----:B------:R-:W-:Y:S02]  /*3f70*/  FADD R10, R4, -R5 ;  /* 0x80000005040a7221 */ /* 0x000fe40000000000 */
[----:B------:R-:W-:-:S04]  /*3f80*/  IMAD.HI.U32 R11, R11, R12, RZ ;  /* 0x0000000c0b0b7227 */ /* 0x000fc800078e00ff */
[----:B------:R-:W-:-:S04]  /*3f90*/  IMAD.MOV R11, RZ, RZ, -R11 ;  /* 0x000000ffff0b7224 */ /* 0x000fc800078e0a0b */
[----:B------:R-:W-:-:S05]  /*3fa0*/  IMAD R12, R21, R11, R12 ;  /* 0x0000000b150c7224 */ /* 0x000fca00078e020c */
[----:B------:R-:W-:-:S13]  /*3fb0*/  ISETP.GT.U32.AND P1, PT, R21, R12, PT ;  /* 0x0000000c1500720c */ /* 0x000fda0003f24070 */
[----:B------:R-:W-:-:S05]  /*3fc0*/  @!P1 IMAD.IADD R12, R12, 0x1, -R21 ;  /* 0x000000010c0c9824 */ /* 0x000fca00078e0a15 */
[----:B------:R-:W-:-:S13]  /*3fd0*/  ISETP.GT.U32.AND P1, PT, R21, R12, PT ;  /* 0x0000000c1500720c */ /* 0x000fda0003f24070 */
[----:B------:R-:W-:-:S04]  /*3fe0*/  @!P1 IMAD.IADD R12, R12, 0x1, -R21 ;  /* 0x000000010c0c9824 */ /* 0x000fc800078e0a15 */
[----:B------:R-:W-:-:S05]  /*3ff0*/  @!P2 IMAD.MOV R12, RZ, RZ, -R12 ;  /* 0x000000ffff0ca224 */ /* 0x000fca00078e0a0c */
[----:B------:R-:W-:-:S05]  /*4000*/  SEL R12, R19, R12, !P0 ;  /* 0x0000000c130c7207 */ /* 0x000fca0004000000 */
        /* <DEDUP_REMOVED lines=13> */
.L_x_33:
[----:B------:R-:W-:Y:S05]  /*40e0*/  BSYNC.RECONVERGENT B1 ;  /* 0x0000000000017941 */ /* 0x000fea0003800200 */
.L_x_32:
[----:B------:R-:W0:Y:S01]  /*40f0*/  MUFU.RCP R4, R11 ;  /* 0x0000000b00047308 */ /* 0x000e220000001000 */
[----:B------:R-:W-:Y:S01]  /*4100*/  FADD R16, R7, -R6 ;  /* 0x8000000607107221 */ /* 0x000fe20000000000 */
        /* <DEDUP_REMOVED lines=13> */
.L_x_35:
[----:B------:R-:W-:Y:S05]  /*41e0*/  BSYNC.RECONVERGENT B1 ;  /* 0x0000000000017941 */ /* 0x000fea0003800200 */
.L_x_34:
[----:B------:R-:W-:Y:S01]  /*41f0*/  FADD R6, R6, R7 ;  /* 0x0000000706067221 */ /* 0x000fe20000000000 */
[----:B------:R-:W-:Y:S01]  /*4200*/  MOV R4, RZ ;  /* 0x000000ff00047202 */ /* 0x000fe20000000f00 */
[----:B------:R-:W-:-:S07]  /*4210*/  IMAD.MOV.U32 R7, RZ, RZ, RZ ;  /* 0x000000ffff077224 */ /* 0x000fce00078e00ff */
.L_x_31:
[----:B------:R-:W-:Y:S05]  /*4220*/  BSYNC.RECONVERGENT B0 ;  /* 0x0000000000007941 */ /* 0x000fea0003800200 */
.L_x_30:
[----:B------:R-:W-:Y:S01]  /*4230*/  IMAD.MOV.U32 R11, RZ, RZ, 0x3e2aaaab ;  /* 0x3e2aaaabff0b7424 */ /* 0x000fe200078e00ff */
[----:B------:R-:W0:Y:S01]  /*4240*/  FCHK P0, R17, 6 ;  /* 0x40c0000011007902 */ /* 0x000e220000000000 */
[----:B------:R-:W-:Y:S01]  /*4250*/  IMAD.MOV.U32 R10, RZ, RZ, 0x40c00000 ;  /* 0x40c00000ff0a7424 */ /* 0x000fe200078e00ff */
[----:B------:R-:W-:Y:S03]  /*4260*/  BSSY.RECONVERGENT B0, `(.L_x_36) ;  /* 0x000000c000007945 */ /* 0x000fe60003800200 */
[----:B------:R-:W-:-:S04]  /*4270*/  FFMA R10, R11, -R10, 1 ;  /* 0x3f8000000b0a7423 */ /* 0x000fc8000000080a */
[----:B------:R-:W-:-:S04]  /*4280*/  FFMA R10, R10, R11, 0.16666667163372039795 ;  /* 0x3e2aaaab0a0a7423 */ /* 0x000fc8000000000b */
[----:B------:R-:W-:-:S04]  /*4290*/  FFMA R12, R10, R17, RZ ;  /* 0x000000110a0c7223 */ /* 0x000fc800000000ff */
[----:B------:R-:W-:-:S04]  /*42a0*/  FFMA R11, R12, -6, R17 ;  /* 0xc0c000000c0b7823 */ /* 0x000fc80000000011 */
[----:B------:R-:W-:Y:S01]  /*42b0*/  FFMA R12, R10, R11, R12 ;  /* 0x0000000b0a0c7223 */ /* 0x000fe2000000000c */
[----:B0-----:R-:W-:Y:S06]  /*42c0*/  @!P0 BRA `(.L_x_37) ;  /* 0x0000000000148947 */ /* 0x001fec0003800000 */
[----:B------:R-:W-:Y:S01]  /*42d0*/  IMAD.MOV.U32 R10, RZ, RZ, R17 ;  /* 0x000000ffff0a7224 */ /* 0x000fe200078e0011 */
[----:B------:R-:W-:Y:S01]  /*42e0*/  MOV R12, 0x4310 ;  /* 0x00004310000c7802 */ /* 0x000fe20000000f00 */
[----:B------:R-:W-:-:S07]  /*42f0*/  IMAD.MOV.U32 R11, RZ, RZ, 0x40c00000 ;  /* 0x40c00000ff0b7424 */ /* 0x000fce00078e00ff */
[----:B------:R-:W-:Y:S05]  /*4300*/  CALL.REL.NOINC `($__internal_0_$__cuda_sm3x_div_rn_noftz_f32_slowpath) ;  /* 0x0000003400c47944 */ /* 0x000fea0003c00000 */
[----:B------:R-:W-:-:S07]  /*4310*/  IMAD.MOV.U32 R12, RZ, RZ, R10 ;  /* 0x000000ffff0c7224 */ /* 0x000fce00078e000a */
.L_x_37:
[----:B------:R-:W-:Y:S05]  /*4320*/  BSYNC.RECONVERGENT B0 ;  /* 0x0000000000007941 */ /* 0x000fea0003800200 */
.L_x_36:
[----:B------:R-:W0:Y:S01]  /*4330*/  LDCU UR5, c[0x3][0x58] ;  /* 0x00c00b00ff0577ac */ /* 0x000e220008000800 */
[----:B------:R-:W-:Y:S01]  /*4340*/  IMAD.MOV.U32 R10, RZ, RZ, 0x3e2aaaab ;  /* 0x3e2aaaabff0a7424 */ /* 0x000fe200078e00ff */
[----:B------:R-:W1:Y:S01]  /*4350*/  FCHK P0, R13, 6 ;  /* 0x40c000000d007902 */ /* 0x000e620000000000 */
[----:B------:R-:W-:Y:S01]  /*4360*/  IMAD.MOV.U32 R11, RZ, RZ, 0x40c00000 ;  /* 0x40c00000ff0b7424 */ /* 0x000fe200078e00ff */
[----:B------:R-:W-:Y:S03]  /*4370*/  BSSY.RECONVERGENT B0, `(.L_x_38) ;  /* 0x000000d000007945 */ /* 0x000fe60003800200 */
[----:B------:R-:W-:-:S04]  /*4380*/  FFMA R11, R10, -R11, 1 ;  /* 0x3f8000000a0b7423 */ /* 0x000fc8000000080b */
[----:B------:R-:W-:-:S04]  /*4390*/  FFMA R10, R11, R10, 0.16666667163372039795 ;  /* 0x3e2aaaab0b0a7423 */ /* 0x000fc8000000000a */
[----:B------:R-:W-:Y:S01]  /*43a0*/  FFMA R16, R10, R13, RZ ;  /* 0x0000000d0a107223 */ /* 0x000fe200000000ff */
[----:B0-----:R-:W-:-:S03]  /*43b0*/  FFMA R3, R12, UR5, R3 ;  /* 0x000000050c037c23 */ /* 0x001fc60008000003 */
[----:B------:R-:W-:-:S04]  /*43c0*/  FFMA R11, R16, -6, R13 ;  /* 0xc0c00000100b7823 */ /* 0x000fc8000000000d */
[----:B------:R-:W-:Y:S01]  /*43d0*/  FFMA R19, R10, R11, R16 ;  /* 0x0000000b0a137223 */ /* 0x000fe20000000010 */
[----:B-1----:R-:W-:Y:S06]  /*43e0*/  @!P0 BRA `(.L_x_39) ;  /* 0x0000000000148947 */ /* 0x002fec0003800000 */
[----:B------:R-:W-:Y:S02]  /*43f0*/  HFMA2 R11, -RZ, RZ, 2.375, 0 ;  /* 0x40c00000ff0b7431 */ /* 0x000fe400000001ff */
[----:B------:R-:W-:Y:S01]  /*4400*/  IMAD.MOV.U32 R10, RZ, RZ, R13 ;  /* 0x000000ffff0a7224 */ /* 0x000fe200078e000d */
[----:B------:R-:W-:-:S07]  /*4410*/  MOV R12, 0x4430 ;  /* 0x00004430000c7802 */ /* 0x000fce0000000f00 */
[----:B------:R-:W-:Y:S05]  /*4420*/  CALL.REL.NOINC `($__internal_0_$__cuda_sm3x_div_rn_noftz_f32_slowpath) ;  /* 0x00000034007c7944 */ /* 0x000fea0003c00000 */
[----:B------:R-:W-:-:S07]  /*4430*/  IMAD.MOV.U32 R19, RZ, RZ, R10 ;  /* 0x000000ffff137224 */ /* 0x000fce00078e000a */
.L_x_39:
[----:B------:R-:W-:Y:S05]  /*4440*/  BSYNC.RECONVERGENT B0 ;  /* 0x0000000000007941 */ /* 0x000fea0003800200 */
.L_x_38:
[----:B------:R-:W2:Y:S01]  /*4450*/  LDG.E.64 R10, desc[UR8][R24.64] ;  /* 0x00000008180a7981 */ /* 0x000ea2000c1e1b00 */
[----:B------:R-:W0:Y:S02]  /*4460*/  LDCU UR7, c[0x3][0x58] ;  /* 0x00c00b00ff0777ac */ /* 0x000e240008000800 */
[----:B0-----:R-:W-:-:S04]  /*4470*/  FFMA R0, R19, UR7, R0 ;  /* 0x0000000713007c23 */ /* 0x001fc80008000000 */
[----:B------:R-:W0:Y:S01]  /*4480*/  F2F.F64.F32 R18, R0 ;  /* 0x0000000000127310 */ /* 0x000e220000201800 */
[----:B--2---:R-:W2:Y:S04]  /*4490*/  LDG.E.64 R22, desc[UR8][R10.64] ;  /* 0x000000080a167981 */ /* 0x004ea8000c1e1b00 */
[----:B------:R-:W3:Y:S04]  /*44a0*/  LDG.E.64 R12, desc[UR8][R10.64+0x10] ;  /* 0x000010080a0c7981 */ /* 0x000ee8000c1e1b00 */
[----:B------:R-:W4:Y:S01]  /*44b0*/  LDG.E.64 R16, desc[UR8][R10.64+0x8] ;  /* 0x000008080a107981 */ /* 0x000f22000c1e1b00 */
[----:B------:R-:W-:Y:S01]  /*44c0*/  UMOV UR12, 0x54442d18 ;  /* 0x54442d18000c7882 */ /* 0x000fe20000000000 */
[----:B------:R-:W-:Y:S01]  /*44d0*/  UMOV UR13, 0x401921fb ;  /* 0x401921fb000d7882 */ /* 0x000fe20000000000 */
[----:B------:R-:W-:Y:S01]  /*44e0*/  BSSY.RECONVERGENT B0, `(.L_x_40) ;  /* 0x0000055000007945 */ /* 0x000fe20003800200 */
[----:B0-----:R-:W-:Y:S01]  /*44f0*/  DMUL R26, R18, UR12 ;  /* 0x0000000c121a7c28 */ /* 0x001fe20008000000 */
[----:B------:R-:W-:-:S09]  /*4500*/  FADD R2, R2, UR7 ;  /* 0x0000000702027e21 */ /* 0x000fd20008000000 */
[----:B------:R-:W0:Y:S02]  /*4510*/  F2F.F32.F64 R27, R26 ;  /* 0x0000001a001b7310 */ /* 0x000e240000301000 */
[C---:B0-----:R-:W-:Y:S01]  /*4520*/  FMUL R30, R27.reuse, 0.63661974668502807617 ;  /* 0x3f22f9831b1e7820 */ /* 0x041fe20000400000 */
[----:B------:R-:W-:-:S05]  /*4530*/  FSETP.GE.AND P0, PT, |R27|, 105615, PT ;  /* 0x47ce47801b00780b */ /* 0x000fca0003f06200 */
[----:B------:R-:W0:Y:S01]  /*4540*/  F2I.NTZ R30, R30 ;  /* 0x0000001e001e7305 */ /* 0x000e220000203100 */
[----:B--2---:R-:W-:Y:S01]  /*4550*/  SHF.R.U32.HI R18, RZ, 0x2, R23 ;  /* 0x00000002ff127819 */ /* 0x004fe20000011617 */
[----:B------:R-:W-:-:S03]  /*4560*/  VIADD R22, R22, 0x587c5 ;  /* 0x000587c516167836 */ /* 0x000fc60000000000 */
[----:B------:R-:W-:Y:S01]  /*4570*/  LOP3.LUT R18, R18, R23, RZ, 0x3c, !PT ;  /* 0x0000001712127212 */ /* 0x000fe200078e3cff */
[----:B---3--:R-:W-:Y:S02]  /*4580*/  IMAD.SHL.U32 R19, R13, 0x10, RZ ;  /* 0x000000100d137824 */ /* 0x008fe400078e00ff */
[----:B------:R-:W-:Y:S02]  /*4590*/  IMAD.MOV.U32 R21, RZ, RZ, R12 ;  /* 0x000000ffff157224 */ /* 0x000fe400078e000c */
[C---:B------:R-:W-:Y:S02]  /*45a0*/  IMAD.SHL.U32 R20, R18.reuse, 0x2, RZ ;  /* 0x0000000212147824 */ /* 0x040fe400078e00ff */
[----:B----4-:R-:W-:Y:S01]  /*45b0*/  IMAD.MOV.U32 R23, RZ, RZ, R16 ;  /* 0x000000ffff177224 */ /* 0x010fe200078e0010 */
[----:B0-----:R-:W-:Y:S02]  /*45c0*/  I2FP.F32.S32 R16, R30 ;  /* 0x0000001e00107245 */ /* 0x001fe40000201400 */
[----:B------:R-:W-:Y:S01]  /*45d0*/  LOP3.LUT R20, R18, R20, R19, 0x96, !PT ;  /* 0x0000001412147212 */ /* 0x000fe200078e9613 */
[----:B------:R-:W-:Y:S01]  /*45e0*/  IMAD.MOV.U32 R18, RZ, RZ, R13 ;  /* 0x000000ffff127224 */ /* 0x000fe200078e000d */
[----:B------:R0:W-:Y:S02]  /*45f0*/  STG.E.64 desc[UR8][R10.64], R22 ;  /* 0x000000160a007986 */ /* 0x0001e4000c101b08 */
[----:B------:R-:W-:Y:S01]  /*4600*/  LOP3.LUT R19, R20, R13, RZ, 0x3c, !PT ;  /* 0x0000000d14137212 */ /* 0x000fe200078e3cff */
[----:B------:R-:W-:-:S02]  /*4610*/  IMAD.MOV.U32 R20, RZ, RZ, R17 ;  /* 0x000000ffff147224 */ /* 0x000fc400078e0011 */
[C---:B------:R-:W-:Y:S01]  /*4620*/  FFMA R13, R16.reuse, -1.5707962512969970703, R27 ;  /* 0xbfc90fda100d7823 */ /* 0x040fe2000000001b */
[----:B------:R-:W-:Y:S01]  /*4630*/  MOV R17, 0x2f800000 ;  /* 0x2f80000000117802 */ /* 0x000fe20000000f00 */
[----:B------:R0:W-:Y:S01]  /*4640*/  STG.E.64 desc[UR8][R10.64+0x10], R18 ;  /* 0x000010120a007986 */ /* 0x0001e2000c101b08 */
[----:B------:R-:W-:Y:S02]  /*4650*/  IMAD.IADD R12, R19, 0x1, R22 ;  /* 0x00000001130c7824 */ /* 0x000fe400078e0216 */
[C---:B------:R-:W-:Y:S01]  /*4660*/  FFMA R13, R16.reuse, -7.5497894158615963534e-08, R13 ;  /* 0xb3a22168100d7823 */ /* 0x040fe2000000000d */
[----:B------:R0:W-:Y:S02]  /*4670*/  STG.E.64 desc[UR8][R10.64+0x8], R20 ;  /* 0x000008140a007986 */ /* 0x0001e4000c101b08 */
[----:B------:R-:W-:Y:S01]  /*4680*/  I2FP.F32.U32 R12, R12 ;  /* 0x0000000c000c7245 */ /* 0x000fe20000201000 */
[----:B------:R-:W-:-:S04]  /*4690*/  FFMA R16, R16, -5.3903029534742383927e-15, R13 ;  /* 0xa7c234c510107823 */ /* 0x000fc8000000000d */
[----:B------:R-:W-:Y:S01]  /*46a0*/  FFMA R26, R12, R17, 1.1641532182693481445e-10 ;  /* 0x2f0000000c1a7423 */ /* 0x000fe20000000011 */
[----:B------:R-:W-:Y:S06]  /*46b0*/  @!P0 BRA `(.L_x_41) ;  /* 0x0000000000dc8947 */ /* 0x000fec0003800000 */
[----:B------:R-:W-:-:S13]  /*46c0*/  FSETP.NEU.AND P0, PT, |R27|, +INF , PT ;  /* 0x7f8000001b00780b */ /* 0x000fda0003f0d200 */
[----:B------:R-:W-:Y:S01]  /*46d0*/  @!P0 FMUL R16, RZ, R27 ;  /* 0x0000001bff108220 */ /* 0x000fe20000400000 */
[----:B------:R-:W-:Y:S01]  /*46e0*/  @!P0 IMAD.MOV.U32 R30, RZ, RZ, RZ ;  /* 0x000000ffff1e8224 */ /* 0x000fe200078e00ff */
[----:B------:R-:W-:Y:S06]  /*46f0*/  @!P0 BRA `(.L_x_41) ;  /* 0x0000000000cc8947 */ /* 0x000fec0003800000 */
[----:B0-----:R-:W-:Y:S01]  /*4700*/  IMAD.SHL.U32 R11, R27, 0x100, RZ ;  /* 0x000001001b0b7824 */ /* 0x001fe200078e00ff */
[----:B------:R-:W0:Y:S01]  /*4710*/  LDCU.64 UR10, c[0x4][0x90] ;  /* 0x01001200ff0a77ac */ /* 0x000e220008000a00 */
[----:B------:R-:W-:Y:S02]  /*4720*/  IMAD.MOV.U32 R16, RZ, RZ, RZ ;  /* 0x000000ffff107224 */ /* 0x000fe400078e00ff */
[----:B------:R-:W-:Y:S01]  /*4730*/  IMAD.MOV.U32 R10, RZ, RZ, R1 ;  /* 0x000000ffff0a7224 */ /* 0x000fe200078e0001 */
[----:B------:R-:W-:Y:S01]  /*4740*/  LOP3.LUT R17, R11, 0x80000000, RZ, 0xfc, !PT ;  /* 0x800000000b117812 */ /* 0x000fe200078efcff */
[----:B------:R-:W-:Y:S01]  /*4750*/  UMOV UR6, URZ ;  /* 0x000000ff00067c82 */ /* 0x000fe20008000000 */
[----:B------:R-:W-:-:S05]  /*4760*/  UMOV UR5, URZ ;  /* 0x000000ff00057c82 */ /* 0x000fca0008000000 */
.L_x_42:
        /* <DEDUP_REMOVED lines=29> */
[C---:B------:R-:W-:Y:S01]  /*4940*/  SHF.L.W.U32.HI R12, R11.reuse, 0x2, R10 ;  /* 0x000000020b0c7819 */ /* 0x040fe20000010e0a */
[----:B------:R-:W-:-:S03]  /*4950*/  IMAD.SHL.U32 R11, R11, 0x4, RZ ;  /* 0x000000040b0b7824 */ /* 0x000fc600078e00ff */
[----:B------:R-:W-:Y:S02]  /*4960*/  SHF.R.S32.HI R13, RZ, 0x1f, R12 ;  /* 0x0000001fff0d7819 */ /* 0x000fe4000001140c */
[----:B------:R-:W-:Y:S02]  /*4970*/  LOP3.LUT R27, R12, R27, RZ, 0x3c, !PT ;  /* 0x0000001b0c1b7212 */ /* 0x000fe400078e3cff */
[C---:B------:R-:W-:Y:S02]  /*4980*/  LOP3.LUT R18, R13.reuse, R11, RZ, 0x3c, !PT ;  /* 0x0000000b0d127212 */ /* 0x040fe400078e3cff */
[----:B------:R-:W-:Y:S02]  /*4990*/  LOP3.LUT R19, R13, R12, RZ, 0x3c, !PT ;  /* 0x0000000c0d137212 */ /* 0x000fe400078e3cff */
[----:B------:R-:W-:Y:S02]  /*49a0*/  SHF.R.U32.HI R11, RZ, 0x1e, R10 ;  /* 0x0000001eff0b7819 */ /* 0x000fe4000001160a */
[----:B------:R-:W-:-:S02]  /*49b0*/  ISETP.GE.AND P1, PT, R27, RZ, PT ;  /* 0x000000ff1b00720c */ /* 0x000fc40003f26270 */
[----:B------:R-:W1:Y:S01]  /*49c0*/  I2F.F64.S64 R18, R18 ;  /* 0x0000001200127312 */ /* 0x000e620000301c00 */
[----:B------:R-:W-:-:S04]  /*49d0*/  LEA.HI R30, R12, R11, RZ, 0x1 ;  /* 0x0000000b0c1e7211 */ /* 0x000fc800078f08ff */
[----:B------:R-:W-:-:S05]  /*49e0*/  IADD3 R10, PT, PT, -R30, RZ, RZ ;  /* 0x000000ff1e0a7210 */ /* 0x000fca0007ffe1ff */
[----:B------:R-:W-:Y:S01]  /*49f0*/  @!P0 IMAD.MOV.U32 R30, RZ, RZ, R10 ;  /* 0x000000ffff1e8224 */ /* 0x000fe200078e000a */
[----:B-1----:R-:W-:-:S10]  /*4a00*/  DMUL R20, R18, UR10 ;  /* 0x0000000a12147c28 */ /* 0x002fd40008000000 */
[----:B------:R-:W0:Y:S02]  /*4a10*/  F2F.F32.F64 R20, R20 ;  /* 0x0000001400147310 */ /* 0x000e240000301000 */
[----:B0-----:R-:W-:-:S07]  /*4a20*/  FSEL R16, -R20, R20, !P1 ;  /* 0x0000001414107208 */ /* 0x001fce0004800100 */
.L_x_41:
[----:B------:R-:W-:Y:S05]  /*4a30*/  BSYNC.RECONVERGENT B0 ;  /* 0x0000000000007941 */ /* 0x000fea0003800200 */
.L_x_40:
[----:B0-----:R-:W0:Y:S01]  /*4a40*/  F2F.F64.F32 R20, R2 ;  /* 0x0000000200147310 */ /* 0x001e220000201800 */
[----:B------:R-:W-:Y:S01]  /*4a50*/  UMOV UR10, 0xb645a1cb ;  /* 0xb645a1cb000a7882 */ /* 0x000fe20000000000 */
[----:B------:R-:W-:Y:S01]  /*4a60*/  UMOV UR11, 0x400dfdf3 ;  /* 0x400dfdf3000b7882 */ /* 0x000fe20000000000 */
[----:B------:R-:W-:Y:S01]  /*4a70*/  LOP3.LUT R11, R30, 0x1, RZ, 0xc0, !PT ;  /* 0x000000011e0b7812 */ /* 0x000fe200078ec0ff */
[----:B------:R-:W-:Y:S02]  /*4a80*/  IMAD.MOV.U32 R10, RZ, RZ, 0x37cbac00 ;  /* 0x37cbac00ff0a7424 */ /* 0x000fe400078e00ff */
[C---:B------:R-:W-:Y:S01]  /*4a90*/  FMUL R17, R16.reuse, R16 ;  /* 0x0000001010117220 */ /* 0x040fe20000400000 */
[----:B------:R-:W-:Y:S01]  /*4aa0*/  UMOV UR14, 0xa5f5398a ;  /* 0xa5f5398a000e7882 */ /* 0x000fe20000000000 */
[----:B------:R-:W-:Y:S01]  /*4ab0*/  ISETP.NE.U32.AND P0, PT, R11, 0x1, PT ;  /* 0x000000010b00780c */ /* 0x000fe20003f05070 */
[----:B------:R-:W-:Y:S02]  /*4ac0*/  IMAD.MOV.U32 R11, RZ, RZ, 0x3d2aaabb ;  /* 0x3d2aaabbff0b7424 */ /* 0x000fe400078e00ff */
[----:B------:R-:W-:Y:S01]  /*4ad0*/  FFMA R12, R17, R10, -0.0013887860113754868507 ;  /* 0xbab607ed110c7423 */ /* 0x000fe2000000000a */
[----:B------:R-:W1:Y:S01]  /*4ae0*/  F2F.F64.F32 R18, R3 ;  /* 0x0000000300127310 */ /* 0x000e620000201800 */
[----:B------:R-:W-:Y:S01]  /*4af0*/  FSEL R16, R16, 1, P0 ;  /* 0x3f80000010107808 */ /* 0x000fe20000000000 */
[----:B------:R-:W-:Y:S01]  /*4b00*/  UMOV UR15, 0x3f949f4e ;  /* 0x3f949f4e000f7882 */ /* 0x000fe20000000000 */
[----:B------:R-:W-:Y:S01]  /*4b10*/  FSEL R32, R11, 0.0083327032625675201416, !P0 ;  /* 0x3c0885e40b207808 */ /* 0x000fe20004000000 */
[----:B------:R-:W-:Y:S01]  /*4b20*/  UMOV UR16, 0x9f4a2d04 ;  /* 0x9f4a2d0400107882 */ /* 0x000fe20000000000 */
[----:B0-----:R-:W-:Y:S01]  /*4b30*/  DMUL R20, R20, UR10 ;  /* 0x0000000a14147c28 */ /* 0x001fe20008000000 */
[----:B------:R-:W-:Y:S01]  /*4b40*/  FSEL R22, R12, -0.00019574658654164522886, !P0 ;  /* 0xb94d41530c167808 */ /* 0x000fe20004000000 */
[----:B------:R-:W-:Y:S01]  /*4b50*/  IMAD.MOV.U32 R12, RZ, RZ, 0x3effffff ;  /* 0x3effffffff0c7424 */ /* 0x000fe200078e00ff */
[----:B------:R-:W-:Y:S01]  /*4b60*/  UMOV UR10, 0x4f7287ec ;  /* 0x4f7287ec000a7882 */ /* 0x000fe20000000000 */
[----:B------:R-:W-:Y:S01]  /*4b70*/  UMOV UR11, 0x3fb9c722 ;  /* 0x3fb9c722000b7882 */ /* 0x000fe20000000000 */
[----:B------:R-:W-:Y:S01]  /*4b80*/  UMOV UR17, 0x3fe43ef2 ;  /* 0x3fe43ef200117882 */ /* 0x000fe20000000000 */
[C---:B------:R-:W-:Y:S01]  /*4b90*/  FFMA R22, R17.reuse, R22, R32 ;  /* 0x0000001611167223 */ /* 0x040fe20000000020 */
[----:B------:R-:W-:Y:S01]  /*4ba0*/  FSEL R32, -R12, -0.16666662693023681641, !P0 ;  /* 0xbe2aaaa80c207808 */ /* 0x000fe20004000100 */
[----:B------:R-:W-:Y:S01]  /*4bb0*/  BSSY.RECONVERGENT B0, `(.L_x_43) ;  /* 0x0000047000007945 */ /* 0x000fe20003800200 */
[----:B------:R-:W-:Y:S01]  /*4bc0*/  LOP3.LUT P0, RZ, R30, 0x2, RZ, 0xc0, !PT ;  /* 0x000000021eff7812 */ /* 0x000fe2000780c0ff */
[----:B------:R0:W2:Y:S01]  /*4bd0*/  F2F.F32.F64 R20, R20 ;  /* 0x0000001400147310 */ /* 0x0000a20000301000 */
[----:B-1----:R-:W-:Y:S01]  /*4be0*/  DMUL R18, R18, -UR10 ;  /* 0x8000000a12127c28 */ /* 0x002fe20008000000 */
[C---:B------:R-:W-:Y:S01]  /*4bf0*/  FFMA R22, R17.reuse, R22, R32 ;  /* 0x0000001611167223 */ /* 0x040fe20000000020 */
[----:B------:R-:W-:-:S04]  /*4c00*/  FFMA R17, R17, R16, RZ ;  /* 0x0000001011117223 */ /* 0x000fc800000000ff */
[----:B0-----:R-:W-:Y:S02]  /*4c10*/  FFMA R21, R17, R22, R16 ;  /* 0x0000001611157223 */ /* 0x001fe40000000010 */
[----:B------:R-:W0:Y:S03]  /*4c20*/  F2F.F64.F32 R16, R26 ;  /* 0x0000001a00107310 */ /* 0x000e260000201800 */
[----:B------:R-:W-:Y:S01]  /*4c30*/  @P0 FADD R21, RZ, -R21 ;  /* 0x80000015ff150221 */ /* 0x000fe20000000000 */
[C---:B--2---:R-:W-:Y:S01]  /*4c40*/  FMUL R13, R20.reuse, 0.63661974668502807617 ;  /* 0x3f22f983140d7820 */ /* 0x044fe20000400000 */
[----:B------:R-:W-:-:S03]  /*4c50*/  FSETP.GE.AND P0, PT, |R20|, 105615, PT ;  /* 0x47ce47801400780b */ /* 0x000fc60003f06200 */
[----:B------:R-:W1:Y:S01]  /*4c60*/  F2F.F64.F32 R22, R21 ;  /* 0x0000001500167310 */ /* 0x000e620000201800 */
[----:B0-----:R-:W-:-:S07]  /*4c70*/  DFMA R16, R16, UR14, R18 ;  /* 0x0000000e10107c2b */ /* 0x001fce0008000012 */
[----:B------:R-:W0:Y:S01]  /*4c80*/  F2I.NTZ R13, R13 ;  /* 0x0000000d000d7305 */ /* 0x000e220000203100 */
[----:B-1----:R-:W-:Y:S01]  /*4c90*/  DFMA R22, R22, UR16, R16 ;  /* 0x0000001016167c2b */ /* 0x002fe20008000010 */
[----:B0-----:R-:W-:-:S05]  /*4ca0*/  I2FP.F32.S32 R27, R13 ;  /* 0x0000000d001b7245 */ /* 0x001fca0000201400 */
        /* <DEDUP_REMOVED lines=13> */
.L_x_45:
[----:B0-----:R-:W0:Y:S02]  /*4d80*/  LDC.64 R16, c[0x4][0x90] ;  /* 0x01002400ff107b82 */ /* 0x001e240000000a00 */
[----:B0-----:R-:W-:-:S06]  /*4d90*/  IMAD.WIDE.U32 R16, R21, 0x4, R16 ;  /* 0x0000000415107825 */ /* 0x001fcc00078e0010 */
[----:B------:R-:W2:Y:S01]  /*4da0*/  LDG.E.CONSTANT R16, desc[UR8][R16.64] ;  /* 0x0000000810107981 */ /* 0x000ea2000c1e9900 */
[C---:B------:R-:W-:Y:S01]  /*4db0*/  IMAD R26, R21.reuse, 0x4, R1 ;  /* 0x00000004151a7824 */ /* 0x040fe200078e0201 */
[----:B------:R-:W-:-:S04]  /*4dc0*/  IADD3 R21, PT, PT, R21, 0x1, RZ ;  /* 0x0000000115157810 */ /* 0x000fc80007ffe0ff */
        /* <DEDUP_REMOVED lines=22> */
[C-C-:B0-----:R-:W-:Y:S01]  /*4f30*/  SHF.L.W.U32.HI R27, R16.reuse, 0x2, R21.reuse ;  /* 0x00000002101b7819 */ /* 0x141fe20000010e15 */
[----:B------:R-:W-:Y:S01]  /*4f40*/  IMAD.SHL.U32 R16, R16, 0x4, RZ ;  /* 0x0000000410107824 */ /* 0x000fe200078e00ff */
[----:B------:R-:W-:Y:S02]  /*4f50*/  SHF.R.U32.HI R26, RZ, 0x1e, R21 ;  /* 0x0000001eff1a7819 */ /* 0x000fe40000011615 */
[----:B------:R-:W-:-:S02]  /*4f60*/  SHF.R.S32.HI R17, RZ, 0x1f, R27 ;  /* 0x0000001fff117819 */ /* 0x000fc4000001141b */
[----:B------:R-:W-:Y:S02]  /*4f70*/  LOP3.LUT R20, R27, R20, RZ, 0x3c, !PT ;  /* 0x000000141b147212 */ /* 0x000fe400078e3cff */
[C---:B------:R-:W-:Y:S02]  /*4f80*/  LOP3.LUT R16, R17.reuse, R16, RZ, 0x3c, !PT ;  /* 0x0000001011107212 */ /* 0x040fe400078e3cff */
[----:B------:R-:W-:Y:S02]  /*4f90*/  LOP3.LUT R17, R17, R27, RZ, 0x3c, !PT ;  /* 0x0000001b11117212 */ /* 0x000fe400078e3cff */
[----:B-1----:R-:W-:Y:S02]  /*4fa0*/  LEA.HI R13, R27, R26, RZ, 0x1 ;  /* 0x0000001a1b0d7211 */ /* 0x002fe400078f08ff */
[----:B------:R-:W-:Y:S02]  /*4fb0*/  ISETP.GE.AND P1, PT, R20, RZ, PT ;  /* 0x000000ff1400720c */ /* 0x000fe40003f26270 */
[----:B------:R-:W0:Y:S01]  /*4fc0*/  I2F.F64.S64 R16, R16 ;  /* 0x0000001000107312 */ /* 0x000e220000301c00 */
[----:B------:R-:W-:-:S04]  /*4fd0*/  IMAD.MOV R20, RZ, RZ, -R13 ;  /* 0x000000ffff147224 */ /* 0x000fc800078e0a0d */
[----:B------:R-:W-:Y:S01]  /*4fe0*/  @!P0 IMAD.MOV.U32 R13, RZ, RZ, R20 ;  /* 0x000000ffff0d8224 */ /* 0x000fe200078e0014 */
[----:B0-----:R-:W-:-:S10]  /*4ff0*/  DMUL R18, R16, UR18 ;  /* 0x0000001210127c28 */ /* 0x001fd40008000000 */
[----:B------:R-:W0:Y:S02]  /*5000*/  F2F.F32.F64 R18, R18 ;  /* 0x0000001200127310 */ /* 0x000e240000301000 */
[----:B0-----:R-:W-:-:S07]  /*5010*/  FSEL R30, -R18, R18, !P1 ;  /* 0x00000012121e7208 */ /* 0x001fce0004800100 */
.L_x_44:
[----:B------:R-:W-:Y:S05]  /*5020*/  BSYNC.RECONVERGENT B0 ;  /* 0x0000000000007941 */ /* 0x000fea0003800200 */
.L_x_43:
[----:B------:R-:W2:Y:S01]  /*5030*/  LDG.E.64 R26, desc[UR8][R24.64] ;  /* 0x00000008181a7981 */ /* 0x000ea2000c1e1b00 */
[C---:B------:R-:W-:Y:S01]  /*5040*/  LOP3.LUT R31, R13.reuse, 0x1, RZ, 0xc0, !PT ;  /* 0x000000010d1f7812 */ /* 0x040fe200078ec0ff */
[----:B------:R-:W-:Y:S02]  /*5050*/  VIADD R13, R13, 0x1 ;  /* 0x000000010d0d7836 */ /* 0x000fe40000000000 */
[----:B------:R-:W-:Y:S01]  /*5060*/  FMUL R33, R30, R30 ;  /* 0x0000001e1e217220 */ /* 0x000fe20000400000 */
[----:B------:R-:W-:Y:S01]  /*5070*/  ISETP.NE.U32.AND P0, PT, R31, 0x1, PT ;  /* 0x000000011f00780c */ /* 0x000fe20003f05070 */
[----:B------:R-:W-:Y:S01]  /*5080*/  IMAD.MOV.U32 R31, RZ, RZ, 0x3c0885e4 ;  /* 0x3c0885e4ff1f7424 */ /* 0x000fe200078e00ff */
[----:B------:R-:W-:Y:S01]  /*5090*/  LOP3.LUT P1, RZ, R13, 0x2, RZ, 0xc0, !PT ;  /* 0x000000020dff7812 */ /* 0x000fe2000782c0ff */
[----:B------:R-:W-:-:S03]  /*50a0*/  FFMA R13, R33, R10, -0.0013887860113754868507 ;  /* 0xbab607ed210d7423 */ /* 0x000fc6000000000a */
[----:B------:R-:W-:Y:S02]  /*50b0*/  FSEL R34, R31, 0.041666727513074874878, !P0 ;  /* 0x3d2aaabb1f227808 */ /* 0x000fe40004000000 */
[----:B------:R-:W-:-:S05]  /*50c0*/  FSEL R32, R13, -0.00019574658654164522886, P0 ;  /* 0xb94d41530d207808 */ /* 0x000fca0000000000 */
[----:B------:R-:W-:Y:S01]  /*50d0*/  FFMA R34, R33, R32, R34 ;  /* 0x0000002021227223 */ /* 0x000fe20000000022 */
[----:B------:R-:W-:Y:S01]  /*50e0*/  IMAD.MOV.U32 R32, RZ, RZ, 0x3e2aaaa8 ;  /* 0x3e2aaaa8ff207424 */ /* 0x000fe200078e00ff */
[----:B------:R-:W-:-:S04]  /*50f0*/  FSEL R13, R30, 1, !P0 ;  /* 0x3f8000001e0d7808 */ /* 0x000fc80004000000 */
[----:B------:R-:W-:-:S05]  /*5100*/  FSEL R30, -R32, -0.4999999701976776123, !P0 ;  /* 0xbeffffff201e7808 */ /* 0x000fca0004000100 */
[C---:B------:R-:W-:Y:S01]  /*5110*/  FFMA R34, R33.reuse, R34, R30 ;  /* 0x0000002221227223 */ /* 0x040fe2000000001e */
[----:B------:R-:W-:-:S04]  /*5120*/  FFMA R30, R33, R13, RZ ;  /* 0x0000000d211e7223 */ /* 0x000fc800000000ff */
[----:B------:R-:W-:-:S04]  /*5130*/  FFMA R30, R30, R34, R13 ;  /* 0x000000221e1e7223 */ /* 0x000fc8000000000d */
[----:B------:R-:W-:-:S04]  /*5140*/  @P1 FADD R30, RZ, -R30 ;  /* 0x8000001eff1e1221 */ /* 0x000fc80000000000 */
[----:B------:R-:W0:Y:S01]  /*5150*/  F2F.F64.F32 R34, R30 ;  /* 0x0000001e00227310 */ /* 0x000e220000201800 */
[----:B--2---:R-:W2:Y:S04]  /*5160*/  LDG.E.64 R16, desc[UR8][R26.64+0x10] ;  /* 0x000010081a107981 */ /* 0x004ea8000c1e1b00 */
[----:B------:R-:W3:Y:S04]  /*5170*/  LDG.E.64 R20, desc[UR8][R26.64] ;  /* 0x000000081a147981 */ /* 0x000ee8000c1e1b00 */
[----:B------:R-:W4:Y:S01]  /*5180*/  LDG.E.64 R18, desc[UR8][R26.64+0x8] ;  /* 0x000008081a127981 */ /* 0x000f22000c1e1b00 */
[----:B------:R-:W-:Y:S01]  /*5190*/  UMOV UR18, 0x61ee1c39 ;  /* 0x61ee1c3900127882 */ /* 0x000fe20000000000 */
[----:B------:R-:W-:-:S02]  /*51a0*/  UMOV UR19, 0x3fda955b ;  /* 0x3fda955b00137882 */ /* 0x000fc40000000000 */
[----:B0-----:R-:W-:Y:S01]  /*51b0*/  DFMA R22, R34, UR18, R22 ;  /* 0x0000001222167c2b */ /* 0x001fe20008000016 */
[----:B------:R-:W-:Y:S01]  /*51c0*/  UMOV UR18, 0x4f7287ec ;  /* 0x4f7287ec00127882 */ /* 0x000fe20000000000 */
[----:B------:R-:W-:-:S06]  /*51d0*/  UMOV UR19, 0x3fb9c722 ;  /* 0x3fb9c72200137882 */ /* 0x000fcc0000000000 */
[----:B------:R-:W-:-:S06]  /*51e0*/  DADD R36, R22, UR18 ;  /* 0x0000001216247e29 */ /* 0x000fcc0008000000 */
[----:B------:R-:W0:Y:S08]  /*51f0*/  F2F.F32.F64 R13, R36 ;  /* 0x00000024000d7310 */ /* 0x000e300000301000 */
[----:B------:R-:W-:Y:S01]  /*5200*/  F2F.F64.F32 R34, R3 ;  /* 0x0000000300227310 */ /* 0x000fe20000201800 */
[----:B0-----:R-:W-:-:S07]  /*5210*/  FMUL R33, R13, UR7 ;  /* 0x000000070d217c20 */ /* 0x001fce0008400000 */
[----:B------:R-:W0:Y:S02]  /*5220*/  F2F.F64.F32 R36, R33 ;  /* 0x0000002100247310 */ /* 0x000e240000201800 */
[----:B0-----:R-:W-:-:S06]  /*5230*/  DFMA R34, R36, 0.5, R34 ;  /* 0x3fe000002422782b */ /* 0x001fcc0000000022 */
[----:B------:R-:W-:Y:S08]  /*5240*/  F2F.F64.F32 R36, R0 ;  /* 0x0000000000247310 */ /* 0x000ff00000201800 */
[----:B------:R-:W-:Y:S01]  /*5250*/  F2F.F32.F64 R34, R34 ;  /* 0x0000002200227310 */ /* 0x000fe20000301000 */
[----:B------:R-:W-:Y:S01]  /*5260*/  BSSY.RECONVERGENT B0, `(.L_x_46) ;  /* 0x0000055000007945 */ /* 0x000fe20003800200 */
[----:B--2---:R-:W-:Y:S01]  /*5270*/  IMAD.MOV.U32 R23, RZ, RZ, R16 ;  /* 0x000000ffff177224 */ /* 0x004fe200078e0010 */
[----:B---3--:R-:W-:Y:S01]  /*5280*/  SHF.R.U32.HI R16, RZ, 0x2, R21 ;  /* 0x00000002ff107819 */ /* 0x008fe20000011615 */
[----:B----4-:R-:W-:-:S03]  /*5290*/  IMAD.MOV.U32 R22, RZ, RZ, R19 ;  /* 0x000000ffff167224 */ /* 0x010fc600078e0013 */
[----:B------:R-:W-:Y:S01]  /*52a0*/  LOP3.LUT R21, R16, R21, RZ, 0x3c, !PT ;  /* 0x0000001510157212 */ /* 0x000fe200078e3cff */
[----:B------:R-:W-:Y:S01]  /*52b0*/  FMUL R16, R3, UR7 ;  /* 0x0000000703107c20 */ /* 0x000fe20008400000 */
[----:B------:R0:W-:Y:S03]  /*52c0*/  STG.E.64 desc[UR8][R26.64+0x8], R22 ;  /* 0x000008161a007986 */ /* 0x0001e6000c101b08 */
[----:B0-----:R-:W0:Y:S02]  /*52d0*/  F2F.F64.F32 R22, R16 ;  /* 0x0000001000167310 */ /* 0x001e240000201800 */
[----:B0-----:R-:W-:-:S10]  /*52e0*/  DFMA R36, R22, 0.5, R36 ;  /* 0x3fe000001624782b */ /* 0x001fd40000000024 */
[----:B------:R-:W0:Y:S08]  /*52f0*/  F2F.F32.F64 R36, R36 ;  /* 0x0000002400247310 */ /* 0x000e300000301000 */
[----:B0-----:R-:W0:Y:S02]  /*5300*/  F2F.F64.F32 R22, R36 ;  /* 0x0000002400167310 */ /* 0x001e240000201800 */
[----:B0-----:R-:W-:-:S10]  /*5310*/  DMUL R22, R22, UR12 ;  /* 0x0000000c16167c28 */ /* 0x001fd40008000000 */
[----:B------:R-:W0:Y:S01]  /*5320*/  F2F.F32.F64 R22, R22 ;  /* 0x0000001600167310 */ /* 0x000e220000301000 */
[----:B------:R-:W-:Y:S01]  /*5330*/  IMAD.SHL.U32 R16, R21, 0x2, RZ ;  /* 0x0000000215107824 */ /* 0x000fe200078e00ff */
[----:B------:R-:W-:-:S04]  /*5340*/  SHF.L.U32 R30, R17, 0x4, RZ ;  /* 0x00000004111e7819 */ /* 0x000fc800000006ff */
[----:B------:R-:W-:Y:S01]  /*5350*/  LOP3.LUT R30, R21, R16, R30, 0x96, !PT ;  /* 0x00000010151e7212 */ /* 0x000fe200078e961e */
[----:B------:R-:W-:Y:S02]  /*5360*/  VIADD R16, R20, 0x587c5 ;  /* 0x000587c514107836 */ /* 0x000fe40000000000 */
[----:B0-----:R-:W-:Y:S01]  /*5370*/  FMUL R19, R22, 0.63661974668502807617 ;  /* 0x3f22f98316137820 */ /* 0x001fe20000400000 */
[----:B------:R-:W-:Y:S01]  /*5380*/  LOP3.LUT R21, R30, R17, RZ, 0x3c, !PT ;  /* 0x000000111e157212 */ /* 0x000fe200078e3cff */
[----:B------:R-:W-:-:S04]  /*5390*/  IMAD.MOV.U32 R20, RZ, RZ, R17 ;  /* 0x000000ffff147224 */ /* 0x000fc800078e0011 */
[----:B------:R-:W0:Y:S01]  /*53a0*/  F2I.NTZ R19, R19 ;  /* 0x0000001300137305 */ /* 0x000e220000203100 */
[----:B------:R-:W-:Y:S01]  /*53b0*/  IMAD.MOV.U32 R17, RZ, RZ, R18 ;  /* 0x000000ffff117224 */ /* 0x000fe200078e0012 */
[----:B------:R1:W-:Y:S04]  /*53c0*/  STG.E.64 desc[UR8][R26.64+0x10], R20 ;  /* 0x000010141a007986 */ /* 0x0003e8000c101b08 */
[----:B------:R1:W-:Y:S01]  /*53d0*/  STG.E.64 desc[UR8][R26.64], R16 ;  /* 0x000000101a007986 */ /* 0x0003e2000c101b08 */
[----:B------:R-:W-:Y:S01]  /*53e0*/  FSETP.GE.AND P0, PT, |R22|, 105615, PT ;  /* 0x47ce47801600780b */ /* 0x000fe20003f06200 */
[----:B------:R-:W-:Y:S01]  /*53f0*/  IMAD.IADD R18, R21, 0x1, R16 ;  /* 0x0000000115127824 */ /* 0x000fe200078e0210 */
[----:B0-----:R-:W-:Y:S01]  /*5400*/  I2FP.F32.S32 R33, R19 ;  /* 0x0000001300217245 */ /* 0x001fe20000201400 */
[----:B------:R-:W-:-:S03]  /*5410*/  IMAD.MOV.U32 R37, RZ, RZ, 0x2f800000 ;  /* 0x2f800000ff257424 */ /* 0x000fc600078e00ff */
[----:B------:R-:W-:Y:S01]  /*5420*/  I2FP.F32.U32 R18, R18 ;  /* 0x0000001200127245 */ /* 0x000fe20000201000 */
[----:B------:R-:W-:-:S04]  /*5430*/  FFMA R30, R33, -1.5707962512969970703, R22 ;  /* 0xbfc90fda211e7823 */ /* 0x000fc80000000016 */
[----:B------:R-:W-:Y:S01]  /*5440*/  FFMA R30, R33, -7.5497894158615963534e-08, R30 ;  /* 0xb3a22168211e7823 */ /* 0x000fe2000000001e */
[----:B------:R-:W-:-:S03]  /*5450*/  FFMA R18, R18, R37, 1.1641532182693481445e-10 ;  /* 0x2f00000012127423 */ /* 0x000fc60000000025 */
[----:B------:R-:W-:Y:S01]  /*5460*/  FFMA R23, R33, -5.3903029534742383927e-15, R30 ;  /* 0xa7c234c521177823 */ /* 0x000fe2000000001e */
[----:B-1----:R-:W-:Y:S06]  /*5470*/  @!P0 BRA `(.L_x_47) ;  /* 0x0000000000cc8947 */ /* 0x002fec0003800000 */
[----:B------:R-:W-:-:S13]  /*5480*/  FSETP.NEU.AND P0, PT, |R22|, +INF , PT ;  /* 0x7f8000001600780b */ /* 0x000fda0003f0d200 */
[----:B------:R-:W-:Y:S01]  /*5490*/  @!P0 FMUL R23, RZ, R22 ;  /* 0x00000016ff178220 */ /* 0x000fe20000400000 */
[----:B------:R-:W-:Y:S01]  /*54a0*/  @!P0 IMAD.MOV.U32 R19, RZ, RZ, RZ ;  /* 0x000000ffff138224 */ /* 0x000fe200078e00ff */
[----:B------:R-:W-:Y:S06]  /*54b0*/  @!P0 BRA `(.L_x_47) ;  /* 0x0000000000bc8947 */ /* 0x000fec0003800000 */
[----:B------:R-:W-:Y:S01]  /*54c0*/  IMAD.SHL.U32 R16, R22, 0x100, RZ ;  /* 0x0000010016107824 */ /* 0x000fe200078e00ff */
[----:B------:R-:W-:Y:S01]  /*54d0*/  MOV R23, RZ ;  /* 0x000000ff00177202 */ /* 0x000fe20000000f00 */
[----:B------:R-:W-:Y:S01]  /*54e0*/  IMAD.MOV.U32 R19, RZ, RZ, RZ ;  /* 0x000000ffff137224 */ /* 0x000fe200078e00ff */
[----:B------:R-:W-:Y:S02]  /*54f0*/  UMOV UR5, URZ ;  /* 0x000000ff00057c82 */ /* 0x000fe40008000000 */
[----:B------:R-:W-:-:S07]  /*5500*/  LOP3.LUT R33, R16, 0x80000000, RZ, 0xfc, !PT ;  /* 0x8000000010217812 */ /* 0x000fce00078efcff */
.L_x_48:
        /* <DEDUP_REMOVED lines=42> */
.L_x_47:
[----:B------:R-:W-:Y:S05]  /*57b0*/  BSYNC.RECONVERGENT B0 ;  /* 0x0000000000007941 */ /* 0x000fea0003800200 */
.L_x_46:
[----:B------:R-:W0:Y:S01]  /*57c0*/  F2F.F64.F32 R16, R2 ;  /* 0x0000000200107310 */ /* 0x000e220000201800 */
[----:B------:R-:W-:Y:S01]  /*57d0*/  UMOV UR12, 0xb645a1cb ;  /* 0xb645a1cb000c7882 */ /* 0x000fe20000000000 */
[----:B------:R-:W-:Y:S01]  /*57e0*/  UMOV UR13, 0x400dfdf3 ;  /* 0x400dfdf3000d7882 */ /* 0x000fe20000000000 */
[----:B------:R-:W-:Y:S01]  /*57f0*/  FMUL R33, R23, R23 ;  /* 0x0000001717217220 */ /* 0x000fe20000400000 */
[----:B------:R-:W-:Y:S01]  /*5800*/  LOP3.LUT R22, R19, 0x1, RZ, 0xc0, !PT ;  /* 0x0000000113167812 */ /* 0x000fe200078ec0ff */
[----:B------:R-:W-:Y:S02]  /*5810*/  BSSY.RECONVERGENT B0, `(.L_x_49) ;  /* 0x0000054000007945 */ /* 0x000fe40003800200 */
[----:B------:R-:W-:Y:S01]  /*5820*/  FFMA R26, R33, R10, -0.0013887860113754868507 ;  /* 0xbab607ed211a7423 */ /* 0x000fe2000000000a */
[----:B------:R-:W-:Y:S01]  /*5830*/  ISETP.NE.U32.AND P0, PT, R22, 0x1, PT ;  /* 0x000000011600780c */ /* 0x000fe20003f05070 */
[----:B------:R-:W1:Y:S03]  /*5840*/  F2F.F64.F32 R36, R34 ;  /* 0x0000002200247310 */ /* 0x000e660000201800 */
[----:B------:R-:W-:-:S02]  /*5850*/  FSEL R26, R26, -0.00019574658654164522886, !P0 ;  /* 0xb94d41531a1a7808 */ /* 0x000fc40004000000 */
[----:B------:R-:W-:Y:S01]  /*5860*/  FSEL R22, R11, 0.0083327032625675201416, !P0 ;  /* 0x3c0885e40b167808 */ /* 0x000fe20004000000 */
[----:B0-----:R-:W-:Y:S01]  /*5870*/  DFMA R20, R14, 0.5, R16 ;  /* 0x3fe000000e14782b */ /* 0x001fe20000000010 */
[----:B------:R-:W-:-:S03]  /*5880*/  FSEL R30, -R12, -0.16666662693023681641, !P0 ;  /* 0xbe2aaaa80c1e7808 */ /* 0x000fc60004000100 */
[----:B------:R-:W-:-:S04]  /*5890*/  FFMA R26, R33, R26, R22 ;  /* 0x0000001a211a7223 */ /* 0x000fc80000000016 */
[----:B------:R-:W-:Y:S01]  /*58a0*/  FFMA R26, R33, R26, R30 ;  /* 0x0000001a211a7223 */ /* 0x000fe2000000001e */
[----:B-1----:R-:W-:Y:S01]  /*58b0*/  DMUL R36, R36, -UR10 ;  /* 0x8000000a24247c28 */ /* 0x002fe20008000000 */
[----:B------:R-:W0:Y:S08]  /*58c0*/  F2F.F32.F64 R20, R20 ;  /* 0x0000001400147310 */ /* 0x000e300000301000 */
[----:B0-----:R0:W1:Y:S02]  /*58d0*/  F2F.F64.F32 R16, R20 ;  /* 0x0000001400107310 */ /* 0x0010640000201800 */
[----:B0-----:R-:W-:-:S02]  /*58e0*/  FSEL R20, R23, 1, P0 ;  /* 0x3f80000017147808 */ /* 0x001fc40000000000 */
[----:B------:R-:W-:-:S04]  /*58f0*/  LOP3.LUT P0, RZ, R19, 0x2, RZ, 0xc0, !PT ;  /* 0x0000000213ff7812 */ /* 0x000fc8000780c0ff */
[----:B------:R-:W0:Y:S01]  /*5900*/  F2F.F64.F32 R18, R18 ;  /* 0x0000001200127310 */ /* 0x000e220000201800 */
[----:B------:R-:W-:Y:S01]  /*5910*/  FFMA R33, R33, R20, RZ ;  /* 0x0000001421217223 */ /* 0x000fe200000000ff */
[----:B-1----:R-:W-:-:S06]  /*5920*/  DMUL R16, R16, UR12 ;  /* 0x0000000c10107c28 */ /* 0x002fcc0008000000 */
[----:B------:R1:W2:Y:S01]  /*5930*/  F2F.F32.F64 R27, R16 ;  /* 0x00000010001b7310 */ /* 0x0002a20000301000 */
[----:B0-----:R-:W-:Y:S01]  /*5940*/  DFMA R36, R18, UR14, R36 ;  /* 0x0000000e12247c2b */ /* 0x001fe20008000024 */
[----:B-1----:R-:W-:-:S04]  /*5950*/  FFMA R16, R33, R26, R20 ;  /* 0x0000001a21107223 */ /* 0x002fc80000000014 */
[----:B------:R-:W-:Y:S01]  /*5960*/  @P0 FADD R16, RZ, -R16 ;  /* 0x80000010ff100221 */ /* 0x000fe20000000000 */
[C---:B--2---:R-:W-:Y:S01]  /*5970*/  FMUL R22, R27.reuse, 0.63661974668502807617 ;  /* 0x3f22f9831b167820 */ /* 0x044fe20000400000 */
[----:B------:R-:W-:-:S04]  /*5980*/  FSETP.GE.AND P0, PT, |R27|, 105615, PT ;  /* 0x47ce47801b00780b */ /* 0x000fc80003f06200 */
[----:B------:R-:W0:Y:S08]  /*5990*/  F2F.F64.F32 R16, R16 ;  /* 0x0000001000107310 */ /* 0x000e300000201800 */
[----:B------:R-:W1:Y:S01]  /*59a0*/  F2I.NTZ R22, R22 ;  /* 0x0000001600167305 */ /* 0x000e620000203100 */
[----:B0-----:R-:W-:Y:S01]  /*59b0*/  DFMA R36, R16, UR16, R36 ;  /* 0x0000001010247c2b */ /* 0x001fe20008000024 */
[----:B-1----:R-:W-:Y:S01]  /*59c0*/  I2FP.F32.S32 R26, R22 ;  /* 0x00000016001a7245 */ /* 0x002fe20000201400 */
        /* <DEDUP_REMOVED lines=8> */
[----:B------:R-:W-:Y:S01]  /*5a50*/  @!P0 IMAD.MOV.U32 R22, RZ, RZ, RZ ;  /* 0x000000ffff168224 */ /* 0x000fe200078e00ff */
[----:B------:R-:W-:Y:S06]  /*5a60*/  @!P0 BRA `(.L_x_50) ;  /* 0x0000000000b88947 */ /* 0x000fec0003800000 */
[----:B------:R-:W-:Y:S02]  /*5a70*/  SHF.L.U32 R22, R27, 0x8, RZ ;  /* 0x000000081b167819 */ /* 0x000fe400000006ff */
[----:B------:R-:W-:Y:S01]  /*5a80*/  CS2R R20, SRZ ;  /* 0x0000000000147805 */ /* 0x000fe2000001ff00 */
[----:B------:R-:W-:Y:S01]  /*5a90*/  UMOV UR5, URZ ;  /* 0x000000ff00057c82 */ /* 0x000fe20008000000 */
[----:B------:R-:W-:-:S07]  /*5aa0*/  LOP3.LUT R22, R22, 0x80000000, RZ, 0xfc, !PT ;  /* 0x8000000016167812 */ /* 0x000fce00078efcff */
.L_x_51:
        /* <DEDUP_REMOVED lines=21> */
[----:B------:R-:W-:Y:S01]  /*5c00*/  @P0 LOP3.LUT R16, R19, 0x1f, RZ, 0xc0, !PT ;  /* 0x0000001f13100812 */ /* 0x000fe200078ec0ff */
[----:B------:R-:W-:Y:S01]  /*5c10*/  UMOV UR12, 0x54442d19 ;  /* 0x54442d19000c7882 */ /* 0x000fe20000000000 */
[----:B------:R-:W-:-:S02]  /*5c20*/  UMOV UR13, 0x3bf921fb ;  /* 0x3bf921fb000d7882 */ /* 0x000fc40000000000 */
[-C--:B--2---:R-:W-:Y:S02]  /*5c30*/  @P0 SHF.L.W.U32.HI R20, R17, R16.reuse, R20 ;  /* 0x0000001011140219 */ /* 0x084fe40000010e14 */
[----:B---3--:R-:W-:Y:S02]  /*5c40*/  @P0 SHF.L.W.U32.HI R17, R18, R16, R17 ;  /* 0x0000001012110219 */ /* 0x008fe40000010e11 */
[----:B------:R-:W-:Y:S02]  /*5c50*/  ISETP.GE.AND P0, PT, R27, RZ, PT ;  /* 0x000000ff1b00720c */ /* 0x000fe40003f06270 */
[C-C-:B------:R-:W-:Y:S01]  /*5c60*/  SHF.L.W.U32.HI R22, R17.reuse, 0x2, R20.reuse ;  /* 0x0000000211167819 */ /* 0x140fe20000010e14 */
[----:B------:R-:W-:Y:S01]  /*5c70*/  IMAD.SHL.U32 R17, R17, 0x4, RZ ;  /* 0x0000000411117824 */ /* 0x000fe200078e00ff */
[----:B-1----:R-:W-:Y:S02]  /*5c80*/  SHF.R.U32.HI R21, RZ, 0x1e, R20 ;  /* 0x0000001eff157819 */ /* 0x002fe40000011614 */
        /* <DEDUP_REMOVED lines=12> */
.L_x_50:
[----:B------:R-:W-:Y:S05]  /*5d50*/  BSYNC.RECONVERGENT B0 ;  /* 0x0000000000007941 */ /* 0x000fea0003800200 */
.L_x_49:
[----:B------:R-:W2:Y:S01]  /*5d60*/  LDG.E.64 R34, desc[UR8][R24.64] ;  /* 0x0000000818227981 */ /* 0x000ea2000c1e1b00 */
[----:B------:R-:W-:Y:S01]  /*5d70*/  LOP3.LUT R16, R22, 0x1, RZ, 0xc0, !PT ;  /* 0x0000000116107812 */ /* 0x000fe200078ec0ff */
[----:B------:R-:W-:-:S03]  /*5d80*/  FMUL R21, R17, R17 ;  /* 0x0000001111157220 */ /* 0x000fc60000400000 */
[----:B------:R-:W-:Y:S01]  /*5d90*/  ISETP.NE.U32.AND P0, PT, R16, 0x1, PT ;  /* 0x000000011000780c */ /* 0x000fe20003f05070 */
[----:B------:R-:W-:-:S03]  /*5da0*/  FFMA R16, R21, R10, -0.0013887860113754868507 ;  /* 0xbab607ed15107423 */ /* 0x000fc6000000000a */
[----:B------:R-:W-:Y:S02]  /*5db0*/  FSEL R31, R31, 0.041666727513074874878, !P0 ;  /* 0x3d2aaabb1f1f7808 */ /* 0x000fe40004000000 */
[----:B------:R-:W-:Y:S02]  /*5dc0*/  FSEL R16, R16, -0.00019574658654164522886, P0 ;  /* 0xb94d415310107808 */ /* 0x000fe40000000000 */
[----:B------:R-:W-:Y:S02]  /*5dd0*/  FSEL R19, -R32, -0.4999999701976776123, !P0 ;  /* 0xbeffffff20137808 */ /* 0x000fe40004000100 */
[----:B------:R-:W-:Y:S01]  /*5de0*/  FSEL R20, R17, 1, !P0 ;  /* 0x3f80000011147808 */ /* 0x000fe20004000000 */
[----:B------:R-:W-:-:S04]  /*5df0*/  FFMA R16, R21, R16, R31 ;  /* 0x0000001015107223 */ /* 0x000fc8000000001f */
[C---:B------:R-:W-:Y:S01]  /*5e00*/  FFMA R23, R21.reuse, R16, R19 ;  /* 0x0000001015177223 */ /* 0x040fe20000000013 */
[----:B------:R-:W-:-:S04]  /*5e10*/  FFMA R21, R21, R20, RZ ;  /* 0x0000001415157223 */ /* 0x000fc800000000ff */
[----:B------:R-:W-:Y:S01]  /*5e20*/  FFMA R32, R21, R23, R20 ;  /* 0x0000001715207223 */ /* 0x000fe20000000014 */
[----:B------:R-:W-:Y:S01]  /*5e30*/  VIADD R22, R22, 0x1 ;  /* 0x0000000116167836 */ /* 0x000fe20000000000 */
[----:B--2---:R-:W2:Y:S04]  /*5e40*/  LDG.E.64 R16, desc[UR8][R34.64+0x10] ;  /* 0x0000100822107981 */ /* 0x004ea8000c1e1b00 */
[----:B------:R-:W3:Y:S04]  /*5e50*/  LDG.E.64 R18, desc[UR8][R34.64+0x8] ;  /* 0x0000080822127981 */ /* 0x000ee8000c1e1b00 */
[----:B------:R-:W4:Y:S01]  /*5e60*/  LDG.E.64 R20, desc[UR8][R34.64] ;  /* 0x0000000822147981 */ /* 0x000f22000c1e1b00 */
[----:B------:R-:W-:Y:S01]  /*5e70*/  LOP3.LUT P0, RZ, R22, 0x2, RZ, 0xc0, !PT ;  /* 0x0000000216ff7812 */ /* 0x000fe2000780c0ff */
[----:B------:R-:W-:Y:S01]  /*5e80*/  FMUL R31, R13, UR7 ;  /* 0x000000070d1f7c20 */ /* 0x000fe20008400000 */
[----:B------:R-:W-:Y:S01]  /*5e90*/  UMOV UR12, 0x61ee1c39 ;  /* 0x61ee1c39000c7882 */ /* 0x000fe20000000000 */
[----:B------:R-:W-:Y:S01]  /*5ea0*/  UMOV UR13, 0x3fda955b ;  /* 0x3fda955b000d7882 */ /* 0x000fe20000000000 */
[----:B------:R-:W-:Y:S09]  /*5eb0*/  BSSY.RECONVERGENT B0, `(.L_x_52) ;  /* 0x0000063000007945 */ /* 0x000ff20003800200 */
[----:B------:R-:W-:-:S06]  /*5ec0*/  @P0 FADD R32, RZ, -R32 ;  /* 0x80000020ff200221 */ /* 0x000fcc0000000000 */
[----:B------:R-:W0:Y:S02]  /*5ed0*/  F2F.F64.F32 R32, R32 ;  /* 0x0000002000207310 */ /* 0x000e240000201800 */
[----:B0-----:R-:W-:Y:S01]  /*5ee0*/  DFMA R36, R32, UR12, R36 ;  /* 0x0000000c20247c2b */ /* 0x001fe20008000024 */
[----:B------:R-:W-:-:S05]  /*5ef0*/  UMOV UR12, 0x54442d18 ;  /* 0x54442d18000c7882 */ /* 0x000fca0000000000 */
[----:B------:R-:W-:Y:S01]  /*5f00*/  F2F.F64.F32 R32, R3 ;  /* 0x0000000300207310 */ /* 0x000fe20000201800 */
[----:B------:R-:W-:Y:S01]  /*5f10*/  UMOV UR13, 0x401921fb ;  /* 0x401921fb000d7882 */ /* 0x000fe20000000000 */
[----:B--2---:R-:W-:Y:S02]  /*5f20*/  IMAD.MOV.U32 R23, RZ, RZ, R16 ;  /* 0x000000ffff177224 */ /* 0x004fe400078e0010 */
[----:B---3--:R-:W-:Y:S01]  /*5f30*/  IMAD.MOV.U32 R22, RZ, RZ, R19 ;  /* 0x000000ffff167224 */ /* 0x008fe200078e0013 */
[----:B------:R-:W-:Y:S02]  /*5f40*/  SHF.L.U32 R19, R17, 0x4, RZ ;  /* 0x0000000411137819 */ /* 0x000fe400000006ff */
[----:B----4-:R-:W-:Y:S02]  /*5f50*/  SHF.R.U32.HI R16, RZ, 0x2, R21 ;  /* 0x00000002ff107819 */ /* 0x010fe40000011615 */
[----:B------:R0:W-:Y:S01]  /*5f60*/  STG.E.64 desc[UR8][R34.64+0x8], R22 ;  /* 0x0000081622007986 */ /* 0x0001e2000c101b08 */
[----:B------:R-:W-:Y:S01]  /*5f70*/  VIADD R20, R20, 0x587c5 ;  /* 0x000587c514147836 */ /* 0x000fe20000000000 */
[----:B------:R-:W-:-:S05]  /*5f80*/  LOP3.LUT R16, R16, R21, RZ, 0x3c, !PT ;  /* 0x0000001510107212 */ /* 0x000fca00078e3cff */
[----:B------:R-:W-:-:S05]  /*5f90*/  IMAD.SHL.U32 R21, R16, 0x2, RZ ;  /* 0x0000000210157824 */ /* 0x000fca00078e00ff */
[----:B------:R-:W-:Y:S01]  /*5fa0*/  LOP3.LUT R16, R16, R21, R19, 0x96, !PT ;  /* 0x0000001510107212 */ /* 0x000fe200078e9613 */
[----:B0-----:R-:W0:Y:S02]  /*5fb0*/  F2F.F64.F32 R22, R31 ;  /* 0x0000001f00167310 */ /* 0x001e240000201800 */
[----:B0-----:R-:W-:-:S06]  /*5fc0*/  DFMA R22, R22, 0.5, R32 ;  /* 0x3fe000001616782b */ /* 0x001fcc0000000020 */
[----:B------:R-:W0:Y:S08]  /*5fd0*/  F2F.F32.F64 R21, R22 ;  /* 0x0000001600157310 */ /* 0x000e300000301000 */
[----:B------:R-:W-:Y:S01]  /*5fe0*/  F2F.F64.F32 R22, R0 ;  /* 0x0000000000167310 */ /* 0x000fe20000201800 */
[----:B0-----:R-:W-:-:S07]  /*5ff0*/  FMUL R21, R21, UR7 ;  /* 0x0000000715157c20 */ /* 0x001fce0008400000 */
[----:B------:R0:W1:Y:S02]  /*6000*/  F2F.F64.F32 R32, R21 ;  /* 0x0000001500207310 */ /* 0x0000640000201800 */
[----:B0-----:R-:W-:-:S05]  /*6010*/  IMAD.MOV.U32 R21, RZ, RZ, R18 ;  /* 0x000000ffff157224 */ /* 0x001fca00078e0012 */
[----:B------:R0:W-:Y:S01]  /*6020*/  STG.E.64 desc[UR8][R34.64], R20 ;  /* 0x0000001422007986 */ /* 0x0001e2000c101b08 */
[----:B-1----:R-:W-:Y:S01]  /*6030*/  DFMA R32, R32, 0.5, R22 ;  /* 0x3fe000002020782b */ /* 0x002fe20000000016 */
[----:B------:R-:W-:Y:S01]  /*6040*/  LOP3.LUT R23, R16, R17, RZ, 0x3c, !PT ;  /* 0x0000001110177212 */ /* 0x000fe200078e3cff */
[----:B------:R-:W-:-:S04]  /*6050*/  IMAD.MOV.U32 R22, RZ, RZ, R17 ;  /* 0x000000ffff167224 */ /* 0x000fc800078e0011 */
[----:B------:R-:W-:Y:S01]  /*6060*/  IMAD.IADD R16, R23, 0x1, R20 ;  /* 0x0000000117107824 */ /* 0x000fe200078e0214 */
[----:B------:R1:W-:Y:S03]  /*6070*/  STG.E.64 desc[UR8][R34.64+0x10], R22 ;  /* 0x0000101622007986 */ /* 0x0003e6000c101b08 */
[----:B------:R-:W2:Y:S01]  /*6080*/  F2F.F32.F64 R32, R32 ;  /* 0x0000002000207310 */ /* 0x000ea20000301000 */
[----:B------:R-:W-:-:S07]  /*6090*/  I2FP.F32.U32 R16, R16 ;  /* 0x0000001000107245 */ /* 0x000fce0000201000 */
[----:B--2---:R-:W2:Y:S02]  /*60a0*/  F2F.F64.F32 R32, R32 ;  /* 0x0000002000207310 */ /* 0x004ea40000201800 */
[----:B--2---:R-:W-:Y:S01]  /*60b0*/  DMUL R32, R32, UR12 ;  /* 0x0000000c20207c28 */ /* 0x004fe20008000000 */
[----:B------:R-:W-:Y:S01]  /*60c0*/  UMOV UR12, 0x4f7287ec ;  /* 0x4f7287ec000c7882 */ /* 0x000fe20000000000 */
[----:B------:R-:W-:Y:S02]  /*60d0*/  UMOV UR13, 0x3fb9c722 ;  /* 0x3fb9c722000d7882 */ /* 0x000fe40000000000 */
[----:B------:R-:W-:Y:S02]  /*60e0*/  DADD R36, R36, UR12 ;  /* 0x0000000c24247e29 */ /* 0x000fe40008000000 */
[----:B------:R2:W3:Y:S08]  /*60f0*/  F2F.F32.F64 R19, R32 ;  /* 0x0000002000137310 */ /* 0x0004f00000301000 */
[----:B------:R1:W4:Y:S01]  /*6100*/  F2F.F32.F64 R36, R36 ;  /* 0x0000002400247310 */ /* 0x0003220000301000 */
[----:B--2---:R-:W-:-:S04]  /*6110*/  IMAD.MOV.U32 R33, RZ, RZ, 0x2f800000 ;  /* 0x2f800000ff217424 */ /* 0x004fc800078e00ff */
[----:B0-----:R-:W-:Y:S01]  /*6120*/  FFMA R20, R16, R33, 1.1641532182693481445e-10 ;  /* 0x2f00000010147423 */ /* 0x001fe20000000021 */
[C---:B---3--:R-:W-:Y:S01]  /*6130*/  FMUL R31, R19.reuse, 0.63661974668502807617 ;  /* 0x3f22f983131f7820 */ /* 0x048fe20000400000 */
[----:B------:R-:W-:-:S05]  /*6140*/  FSETP.GE.AND P0, PT, |R19|, 105615, PT ;  /* 0x47ce47801300780b */ /* 0x000fca0003f06200 */
[----:B------:R-:W0:Y:S02]  /*6150*/  F2I.NTZ R31, R31 ;  /* 0x0000001f001f7305 */ /* 0x000e240000203100 */
[----:B0-----:R-:W-:-:S05]  /*6160*/  I2FP.F32.S32 R32, R31 ;  /* 0x0000001f00207245 */ /* 0x001fca0000201400 */
[----:B------:R-:W-:-:S04]  /*6170*/  FFMA R17, R32, -1.5707962512969970703, R19 ;  /* 0xbfc90fda20117823 */ /* 0x000fc80000000013 */
[----:B------:R-:W-:-:S04]  /*6180*/  FFMA R17, R32, -7.5497894158615963534e-08, R17 ;  /* 0xb3a2216820117823 */ /* 0x000fc80000000011 */
[----:B------:R-:W-:Y:S01]  /*6190*/  FFMA R32, R32, -5.3903029534742383927e-15, R17 ;  /* 0xa7c234c520207823 */ /* 0x000fe20000000011 */
[----:B-1--4-:R-:W-:Y:S06]  /*61a0*/  @!P0 BRA `(.L_x_53) ;  /* 0x0000000000cc8947 */ /* 0x012fec0003800000 */
        /* <DEDUP_REMOVED lines=9> */
.L_x_54:
        /* <DEDUP_REMOVED lines=37> */
[----:B------:R-:W0:Y:S01]  /*6490*/  I2F.F64.S64 R16, R16 ;  /* 0x0000001000107312 */ /* 0x000e220000301c00 */
[----:B------:R-:W-:Y:S01]  /*64a0*/  ISETP.GE.AND P1, PT, R19, RZ, PT ;  /* 0x000000ff1300720c */ /* 0x000fe20003f26270 */
[----:B0-----:R-:W-:-:S10]  /*64b0*/  DMUL R22, R16, UR12 ;  /* 0x0000000c10167c28 */ /* 0x001fd40008000000 */
[----:B------:R-:W0:Y:S02]  /*64c0*/  F2F.F32.F64 R22, R22 ;  /* 0x0000001600167310 */ /* 0x000e240000301000 */
[----:B01----:R-:W-:-:S07]  /*64d0*/  FSEL R32, -R22, R22, !P1 ;  /* 0x0000001616207208 */ /* 0x003fce0004800100 */
.L_x_53:
[----:B------:R-:W-:Y:S05]  /*64e0*/  BSYNC.RECONVERGENT B0 ;  /* 0x0000000000007941 */ /* 0x000fea0003800200 */
.L_x_52:
[----:B------:R-:W-:Y:S01]  /*64f0*/  FMUL R34, R36, UR7 ;  /* 0x0000000724227c20 */ /* 0x000fe20008400000 */
[----:B------:R-:W-:Y:S01]  /*6500*/  F2F.F64.F32 R16, R3 ;  /* 0x0000000300107310 */ /* 0x000fe20000201800 */
[----:B------:R-:W-:Y:S01]  /*6510*/  FMUL R22, R32, R32 ;  /* 0x0000002020167220 */ /* 0x000fe20000400000 */
[----:B------:R-:W-:Y:S06]  /*6520*/  BSSY.RECONVERGENT B0, `(.L_x_55) ;  /* 0x000004b000007945 */ /* 0x000fec0003800200 */
[----:B------:R-:W0:Y:S02]  /*6530*/  F2F.F64.F32 R18, R34 ;  /* 0x0000002200127310 */ /* 0x000e240000201800 */
[----:B0-----:R-:W-:Y:S01]  /*6540*/  DFMA R16, R18, 0.5, R16 ;  /* 0x3fe000001210782b */ /* 0x001fe20000000010 */
[----:B------:R-:W-:Y:S01]  /*6550*/  LOP3.LUT R18, R31, 0x1, RZ, 0xc0, !PT ;  /* 0x000000011f127812 */ /* 0x000fe200078ec0ff */
[----:B------:R-:W-:-:S03]  /*6560*/  FFMA R19, R22, R10, -0.0013887860113754868507 ;  /* 0xbab607ed16137423 */ /* 0x000fc6000000000a */
[----:B------:R-:W-:-:S05]  /*6570*/  ISETP.NE.U32.AND P0, PT, R18, 0x1, PT ;  /* 0x000000011200780c */ /* 0x000fca0003f05070 */
[----:B------:R-:W0:Y:S01]  /*6580*/  F2F.F32.F64 R16, R16 ;  /* 0x0000001000107310 */ /* 0x000e220000301000 */
[----:B------:R-:W-:Y:S02]  /*6590*/  FSEL R19, R19, -0.00019574658654164522886, !P0 ;  /* 0xb94d415313137808 */ /* 0x000fe40004000000 */
[----:B------:R-:W-:Y:S02]  /*65a0*/  FSEL R21, R11, 0.0083327032625675201416, !P0 ;  /* 0x3c0885e40b157808 */ /* 0x000fe40004000000 */
[----:B------:R-:W-:-:S03]  /*65b0*/  FSEL R33, -R12, -0.16666662693023681641, !P0 ;  /* 0xbe2aaaa80c217808 */ /* 0x000fc60004000100 */
[----:B------:R-:W-:Y:S01]  /*65c0*/  FFMA R23, R22, R19, R21 ;  /* 0x0000001316177223 */ /* 0x000fe20000000015 */
[----:B------:R-:W-:Y:S02]  /*65d0*/  FSEL R21, R32, 1, P0 ;  /* 0x3f80000020157808 */ /* 0x000fe40000000000 */
[----:B------:R-:W-:Y:S01]  /*65e0*/  LOP3.LUT P0, RZ, R31, 0x2, RZ, 0xc0, !PT ;  /* 0x000000021fff7812 */ /* 0x000fe2000780c0ff */
[C---:B------:R-:W-:Y:S02]  /*65f0*/  FFMA R23, R22.reuse, R23, R33 ;  /* 0x0000001716177223 */ /* 0x040fe40000000021 */
[----:B------:R-:W-:Y:S01]  /*6600*/  FFMA R22, R22, R21, RZ ;  /* 0x0000001516167223 */ /* 0x000fe200000000ff */
[----:B0-----:R-:W0:Y:S03]  /*6610*/  F2F.F64.F32 R18, R16 ;  /* 0x0000001000127310 */ /* 0x001e260000201800 */
[----:B------:R-:W-:-:S05]  /*6620*/  FFMA R22, R22, R23, R21 ;  /* 0x0000001716167223 */ /* 0x000fca0000000015 */
[----:B------:R-:W1:Y:S01]  /*6630*/  F2F.F64.F32 R20, R20 ;  /* 0x0000001400147310 */ /* 0x000e620000201800 */
[----:B------:R-:W-:Y:S01]  /*6640*/  @P0 FADD R22, RZ, -R22 ;  /* 0x80000016ff160221 */ /* 0x000fe20000000000 */
[----:B------:R-:W-:Y:S01]  /*6650*/  FSETP.GE.AND P0, PT, |R27|, 105615, PT ;  /* 0x47ce47801b00780b */ /* 0x000fe20003f06200 */
[----:B0-----:R-:W-:-:S05]  /*6660*/  DMUL R18, R18, -UR10 ;  /* 0x8000000a12127c28 */ /* 0x001fca0008000000 */
[----:B------:R-:W0:Y:S03]  /*6670*/  F2F.F64.F32 R34, R22 ;  /* 0x0000001600227310 */ /* 0x000e260000201800 */
[----:B-1----:R-:W-:-:S08]  /*6680*/  DFMA R18, R20, UR14, R18 ;  /* 0x0000000e14127c2b */ /* 0x002fd00008000012 */
[----:B0-----:R-:W-:Y:S01]  /*6690*/  DFMA R34, R34, UR16, R18 ;  /* 0x0000001022227c2b */ /* 0x001fe20008000012 */
[----:B------:R-:W-:Y:S10]  /*66a0*/  @!P0 BRA `(.L_x_56) ;  /* 0x0000000000c88947 */ /* 0x000ff40003800000 */
[----:B------:R-:W-:-:S13]  /*66b0*/  FSETP.NEU.AND P0, PT, |R27|, +INF , PT ;  /* 0x7f8000001b00780b */ /* 0x000fda0003f0d200 */
[----:B------:R-:W-:Y:S01]  /*66c0*/  @!P0 FMUL R26, RZ, R27 ;  /* 0x0000001bff1a8220 */ /* 0x000fe20000400000 */
[----:B------:R-:W-:Y:S01]  /*66d0*/  @!P0 IMAD.MOV.U32 R30, RZ, RZ, RZ ;  /* 0x000000ffff1e8224 */ /* 0x000fe200078e00ff */
[----:B------:R-:W-:Y:S06]  /*66e0*/  @!P0 BRA `(.L_x_56) ;  /* 0x0000000000b88947 */ /* 0x000fec0003800000 */
[----:B------:R-:W-:Y:S01]  /*66f0*/  IMAD.SHL.U32 R16, R27, 0x100, RZ ;  /* 0x000001001b107824 */ /* 0x000fe200078e00ff */
[----:B------:R-:W-:Y:S01]  /*6700*/  CS2R R20, SRZ ;  /* 0x0000000000147805 */ /* 0x000fe2000001ff00 */
[----:B------:R-:W-:-:S03]  /*6710*/  UMOV UR5, URZ ;  /* 0x000000ff00057c82 */ /* 0x000fc60008000000 */
[----:B------:R-:W-:-:S07]  /*6720*/  LOP3.LUT R31, R16, 0x80000000, RZ, 0xfc, !PT ;  /* 0x80000000101f7812 */ /* 0x000fce00078efcff */
.L_x_57:
[----:B0-----:R-:W0:Y:S02]  /*6730*/  LDC.64 R16, c[0x4][0x90] ;  /* 0x01002400ff107b82 */ /* 0x001e240000000a00 */
[----:B0-----:R-:W-:-:S05]  /*6740*/  IMAD.WIDE.U32 R18, R21, 0x4, R16 ;  /* 0x0000000415127825 */ /* 0x001fca00078e0010 */
        /* <DEDUP_REMOVED lines=34> */
[----:B------:R-:W2:Y:S01]  /*6970*/  I2F.F64.S64 R16, R16 ;  /* 0x0000001000107312 */ /* 0x000ea20000301c00 */
[----:B-1----:R-:W-:-:S04]  /*6980*/  IMAD.MOV R20, RZ, RZ, -R30 ;  /* 0x000000ffff147224 */ /* 0x002fc800078e0a1e */
[----:B------:R-:W-:Y:S01]  /*6990*/  @!P1 IMAD.MOV.U32 R30, RZ, RZ, R20 ;  /* 0x000000ffff1e9224 */ /* 0x000fe200078e0014 */
[----:B--2---:R-:W-:-:S10]  /*69a0*/  DMUL R18, R16, UR12 ;  /* 0x0000000c10127c28 */ /* 0x004fd40008000000 */
[----:B------:R-:W1:Y:S02]  /*69b0*/  F2F.F32.F64 R18, R18 ;  /* 0x0000001200127310 */ /* 0x000e640000301000 */
[----:B-1----:R-:W-:-:S07]  /*69c0*/  FSEL R26, -R18, R18, !P0 ;  /* 0x00000012121a7208 */ /* 0x002fce0004000100 */
.L_x_56:
[----:B------:R-:W-:Y:S05]  /*69d0*/  BSYNC.RECONVERGENT B0 ;  /* 0x0000000000007941 */ /* 0x000fea0003800200 */
.L_x_55:
[----:B------:R-:W2:Y:S01]  /*69e0*/  LDG.E.64 R32, desc[UR8][R24.64] ;  /* 0x0000000818207981 */ /* 0x000ea2000c1e1b00 */
[----:B0-----:R-:W-:Y:S01]  /*69f0*/  FMUL R23, R26, R26 ;  /* 0x0000001a1a177220 */ /* 0x001fe20000400000 */
[----:B------:R-:W-:Y:S01]  /*6a00*/  LOP3.LUT R16, R30, 0x1, RZ, 0xc0, !PT ;  /* 0x000000011e107812 */ /* 0x000fe200078ec0ff */
[----:B------:R-:W-:Y:S02]  /*6a10*/  IMAD.MOV.U32 R27, RZ, RZ, 0x3c0885e4 ;  /* 0x3c0885e4ff1b7424 */ /* 0x000fe400078e00ff */
[----:B------:R-:W-:Y:S01]  /*6a20*/  FFMA R17, R23, R10, -0.0013887860113754868507 ;  /* 0xbab607ed17117423 */ /* 0x000fe2000000000a */
[----:B------:R-:W-:Y:S01]  /*6a30*/  ISETP.NE.U32.AND P0, PT, R16, 0x1, PT ;  /* 0x000000011000780c */ /* 0x000fe20003f05070 */
[----:B------:R-:W-:Y:S02]  /*6a40*/  IMAD.MOV.U32 R22, RZ, RZ, 0x3e2aaaa8 ;  /* 0x3e2aaaa8ff167424 */ /* 0x000fe400078e00ff */
[----:B------:R-:W-:Y:S01]  /*6a50*/  VIADD R30, R30, 0x1 ;  /* 0x000000011e1e7836 */ /* 0x000fe20000000000 */
[----:B------:R-:W-:-:S02]  /*6a60*/  FSEL R16, R17, -0.00019574658654164522886, P0 ;  /* 0xb94d415311107808 */ /* 0x000fc40000000000 */
[----:B------:R-:W-:Y:S02]  /*6a70*/  FSEL R18, R27, 0.041666727513074874878, !P0 ;  /* 0x3d2aaabb1b127808 */ /* 0x000fe40004000000 */
[----:B------:R-:W-:-:S03]  /*6a80*/  FSEL R22, -R22, -0.4999999701976776123, !P0 ;  /* 0xbeffffff16167808 */ /* 0x000fc60004000100 */
[----:B------:R-:W-:-:S04]  /*6a90*/  FFMA R20, R23, R16, R18 ;  /* 0x0000001017147223 */ /* 0x000fc80000000012 */
[C---:B------:R-:W-:Y:S01]  /*6aa0*/  FFMA R22, R23.reuse, R20, R22 ;  /* 0x0000001417167223 */ /* 0x040fe20000000016 */
[----:B------:R-:W-:Y:S02]  /*6ab0*/  LOP3.LUT P1, RZ, R30, 0x2, RZ, 0xc0, !PT ;  /* 0x000000021eff7812 */ /* 0x000fe4000782c0ff */
[----:B------:R-:W-:Y:S01]  /*6ac0*/  FSEL R26, R26, 1, !P0 ;  /* 0x3f8000001a1a7808 */ /* 0x000fe20004000000 */
[----:B--2---:R-:W2:Y:S04]  /*6ad0*/  LDG.E.64 R16, desc[UR8][R32.64+0x10] ;  /* 0x0000100820107981 */ /* 0x004ea8000c1e1b00 */
[----:B------:R-:W3:Y:S04]  /*6ae0*/  LDG.E.64 R18, desc[UR8][R32.64+0x8] ;  /* 0x0000080820127981 */ /* 0x000ee8000c1e1b00 */
[----:B------:R-:W4:Y:S01]  /*6af0*/  LDG.E.64 R20, desc[UR8][R32.64] ;  /* 0x0000000820147981 */ /* 0x000f22000c1e1b00 */
[----:B------:R-:W-:Y:S01]  /*6b00*/  FFMA R23, R23, R26, RZ ;  /* 0x0000001a17177223 */ /* 0x000fe200000000ff */
[----:B------:R-:W-:Y:S01]  /*6b10*/  UMOV UR18, 0x61ee1c39 ;  /* 0x61ee1c3900127882 */ /* 0x000fe20000000000 */
[----:B------:R-:W-:Y:S01]  /*6b20*/  UMOV UR19, 0x3fda955b ;  /* 0x3fda955b00137882 */ /* 0x000fe20000000000 */
[----:B------:R-:W-:Y:S01]  /*6b30*/  UMOV UR12, 0x54442d18 ;  /* 0x54442d18000c7882 */ /* 0x000fe20000000000 */
[----:B------:R-:W-:Y:S01]  /*6b40*/  FFMA R26, R23, R22, R26 ;  /* 0x00000016171a7223 */ /* 0x000fe2000000001a */
[----:B------:R-:W-:Y:S01]  /*6b50*/  UMOV UR13, 0x401921fb ;  /* 0x401921fb000d7882 */ /* 0x000fe20000000000 */
[----:B------:R-:W-:Y:S02]  /*6b60*/  BSSY.RECONVERGENT B0, `(.L_x_58) ;  /* 0x000005e000007945 */ /* 0x000fe40003800200 */
[----:B------:R-:W-:-:S04]  /*6b70*/  @P1 FADD R26, RZ, -R26 ;  /* 0x8000001aff1a1221 */ /* 0x000fc80000000000 */
[----:B------:R-:W0:Y:S02]  /*6b80*/  F2F.F64.F32 R30, R26 ;  /* 0x0000001a001e7310 */ /* 0x000e240000201800 */
[----:B0-----:R-:W-:-:S06]  /*6b90*/  DFMA R34, R30, UR18, R34 ;  /* 0x000000121e227c2b */ /* 0x001fcc0008000022 */
[----:B------:R-:W-:Y:S01]  /*6ba0*/  F2F.F64.F32 R30, R3 ;  /* 0x00000003001e7310 */ /* 0x000fe20000201800 */
[----:B--2---:R-:W-:Y:S02]  /*6bb0*/  IMAD.MOV.U32 R23, RZ, RZ, R16 ;  /* 0x000000ffff177224 */ /* 0x004fe400078e0010 */
[----:B---3--:R-:W-:Y:S02]  /*6bc0*/  IMAD.MOV.U32 R22, RZ, RZ, R19 ;  /* 0x000000ffff167224 */ /* 0x008fe400078e0013 */
[----:B------:R-:W-:Y:S01]  /*6bd0*/  FMUL R19, R36, UR7 ;  /* 0x0000000724137c20 */ /* 0x000fe20008400000 */
[----:B----4-:R-:W-:Y:S02]  /*6be0*/  SHF.R.U32.HI R16, RZ, 0x2, R21 ;  /* 0x00000002ff107819 */ /* 0x010fe40000011615 */
[----:B------:R0:W-:Y:S01]  /*6bf0*/  STG.E.64 desc[UR8][R32.64+0x8], R22 ;  /* 0x0000081620007986 */ /* 0x0001e2000c101b08 */
[----:B------:R-:W-:Y:S01]  /*6c00*/  VIADD R20, R20, 0x587c5 ;  /* 0x000587c514147836 */ /* 0x000fe20000000000 */
[----:B------:R-:W-:-:S05]  /*6c10*/  LOP3.LUT R16, R16, R21, RZ, 0x3c, !PT ;  /* 0x0000001510107212 */ /* 0x000fca00078e3cff */
[----:B------:R-:W-:Y:S01]  /*6c20*/  IMAD.SHL.U32 R21, R16, 0x2, RZ ;  /* 0x0000000210157824 */ /* 0x000fe200078e00ff */
[----:B0-----:R0:W1:Y:S02]  /*6c30*/  F2F.F64.F32 R22, R19 ;  /* 0x0000001300167310 */ /* 0x0010640000201800 */
[----:B0-----:R-:W-:-:S04]  /*6c40*/  SHF.L.U32 R19, R17, 0x4, RZ ;  /* 0x0000000411137819 */ /* 0x001fc800000006ff */
[----:B------:R-:W-:Y:S01]  /*6c50*/  LOP3.LUT R16, R16, R21, R19, 0x96, !PT ;  /* 0x0000001510107212 */ /* 0x000fe200078e9613 */
[----:B------:R-:W-:Y:S01]  /*6c60*/  IMAD.MOV.U32 R21, RZ, RZ, R18 ;  /* 0x000000ffff157224 */ /* 0x000fe200078e0012 */
[----:B-1----:R-:W-:-:S04]  /*6c70*/  DFMA R30, R22, 0.5, R30 ;  /* 0x3fe00000161e782b */ /* 0x002fc8000000001e */
[----:B------:R0:W-:Y:S06]  /*6c80*/  STG.E.64 desc[UR8][R32.64], R20 ;  /* 0x0000001420007986 */ /* 0x0001ec000c101b08 */
[----:B------:R-:W1:Y:S02]  /*6c90*/  F2F.F32.F64 R31, R30 ;  /* 0x0000001e001f7310 */ /* 0x000e640000301000 */
[----:B-1----:R-:W-:-:S06]  /*6ca0*/  FFMA R37, R31, UR7, R0 ;  /* 0x000000071f257c23 */ /* 0x002fcc0008000000 */
[----:B------:R-:W1:Y:S02]  /*6cb0*/  F2F.F64.F32 R22, R37 ;  /* 0x0000002500167310 */ /* 0x000e640000201800 */
[----:B-1----:R-:W-:Y:S01]  /*6cc0*/  DMUL R30, R22, UR12 ;  /* 0x0000000c161e7c28 */ /* 0x002fe20008000000 */
[----:B------:R-:W-:Y:S01]  /*6cd0*/  UMOV UR12, 0x4f7287ec ;  /* 0x4f7287ec000c7882 */ /* 0x000fe20000000000 */
[----:B------:R-:W-:Y:S01]  /*6ce0*/  LOP3.LUT R23, R16, R17, RZ, 0x3c, !PT ;  /* 0x0000001110177212 */ /* 0x000fe200078e3cff */
[----:B------:R-:W-:Y:S01]  /*6cf0*/  IMAD.MOV.U32 R22, RZ, RZ, R17 ;  /* 0x000000ffff167224 */ /* 0x000fe200078e0011 */
[----:B------:R-:W-:Y:S02]  /*6d00*/  UMOV UR13, 0x3fb9c722 ;  /* 0x3fb9c722000d7882 */ /* 0x000fe40000000000 */
[----:B------:R1:W2:Y:S01]  /*6d10*/  F2F.F32.F64 R26, R30 ;  /* 0x0000001e001a7310 */ /* 0x0002a20000301000 */
[----:B------:R-:W-:Y:S01]  /*6d20*/  DADD R34, R34, UR12 ;  /* 0x0000000c22227e29 */ /* 0x000fe20008000000 */
[----:B------:R0:W-:Y:S01]  /*6d30*/  STG.E.64 desc[UR8][R32.64+0x10], R22 ;  /* 0x0000101620007986 */ /* 0x0001e2000c101b08 */
[----:B------:R-:W-:-:S05]  /*6d40*/  IMAD.IADD R16, R23, 0x1, R20 ;  /* 0x0000000117107824 */ /* 0x000fca00078e0214 */
[----:B------:R-:W-:Y:S01]  /*6d50*/  I2FP.F32.U32 R16, R16 ;  /* 0x0000001000107245 */ /* 0x000fe20000201000 */
[----:B-1----:R-:W-:Y:S02]  /*6d60*/  IMAD.MOV.U32 R31, RZ, RZ, 0x2f800000 ;  /* 0x2f800000ff1f7424 */ /* 0x002fe400078e00ff */
[----:B------:R0:W1:Y:S01]  /*6d70*/  F2F.F32.F64 R34, R34 ;  /* 0x0000002200227310 */ /* 0x0000620000301000 */
[C---:B--2---:R-:W-:Y:S01]  /*6d80*/  FMUL R19, R26.reuse, 0.63661974668502807617 ;  /* 0x3f22f9831a137820 */ /* 0x044fe20000400000 */
[----:B------:R-:W-:-:S06]  /*6d90*/  FSETP.GE.AND P0, PT, |R26|, 105615, PT ;  /* 0x47ce47801a00780b */ /* 0x000fcc0003f06200 */
[----:B------:R-:W2:Y:S02]  /*6da0*/  F2I.NTZ R19, R19 ;  /* 0x0000001300137305 */ /* 0x000ea40000203100 */
[----:B--2---:R-:W-:-:S05]  /*6db0*/  I2FP.F32.S32 R17, R19 ;  /* 0x0000001300117245 */ /* 0x004fca0000201400 */
[----:B------:R-:W-:-:S04]  /*6dc0*/  FFMA R18, R17, -1.5707962512969970703, R26 ;  /* 0xbfc90fda11127823 */ /* 0x000fc8000000001a */
[----:B------:R-:W-:-:S04]  /*6dd0*/  FFMA R18, R17, -7.5497894158615963534e-08, R18 ;  /* 0xb3a2216811127823 */ /* 0x000fc80000000012 */
[----:B------:R-:W-:Y:S01]  /*6de0*/  FFMA R30, R17, -5.3903029534742383927e-15, R18 ;  /* 0xa7c234c5111e7823 */ /* 0x000fe20000000012 */
[----:B------:R-:W-:Y:S01]  /*6df0*/  FFMA R18, R16, R31, 1.1641532182693481445e-10 ;  /* 0x2f00000010127423 */ /* 0x000fe2000000001f */
[----:B01----:R-:W-:Y:S06]  /*6e00*/  @!P0 BRA `(.L_x_59) ;  /* 0x0000000000cc8947 */ /* 0x003fec0003800000 */
        /* <DEDUP_REMOVED lines=9> */
.L_x_60:
        /* <DEDUP_REMOVED lines=31> */
[C---:B-1----:R-:W-:Y:S02]  /*7090*/  LEA.HI R19, R23.reuse, R22, RZ, 0x1 ;  /* 0x0000001617137211 */ /* 0x042fe400078f08ff */
        /* <DEDUP_REMOVED lines=9> */
[----:B0-----:R-:W-:-:S07]  /*7130*/  FSEL R30, -R20, R20, !P1 ;  /* 0x00000014141e7208 */ /* 0x001fce0004800100 */
.L_x_59:
[----:B------:R-:W-:Y:S05]  /*7140*/  BSYNC.RECONVERGENT B0 ;  /* 0x0000000000007941 */ /* 0x000fea0003800200 */
.L_x_58:
[----:B------:R-:W-:Y:S01]  /*7150*/  FADD R31, R2, UR7 ;  /* 0x00000007021f7e21 */ /* 0x000fe20008000000 */
[----:B------:R-:W-:Y:S01]  /*7160*/  UMOV UR12, 0xb645a1cb ;  /* 0xb645a1cb000c7882 */ /* 0x000fe20000000000 */
[----:B------:R-:W-:Y:S01]  /*7170*/  UMOV UR13, 0x400dfdf3 ;  /* 0x400dfdf3000d7882 */ /* 0x000fe20000000000 */
[----:B------:R-:W-:Y:S01]  /*7180*/  LOP3.LUT R20, R19, 0x1, RZ, 0xc0, !PT ;  /* 0x0000000113147812 */ /* 0x000fe200078ec0ff */
[----:B------:R-:W0:Y:S01]  /*7190*/  F2F.F64.F32 R16, R31 ;  /* 0x0000001f00107310 */ /* 0x000e220000201800 */
[----:B------:R-:W-:Y:S01]  /*71a0*/  FMUL R23, R30, R30 ;  /* 0x0000001e1e177220 */ /* 0x000fe20000400000 */
[----:B------:R-:W-:Y:S01]  /*71b0*/  FFMA R21, R34, UR7, R3 ;  /* 0x0000000722157c23 */ /* 0x000fe20008000003 */
[----:B------:R-:W-:Y:S01]  /*71c0*/  ISETP.NE.U32.AND P0, PT, R20, 0x1, PT ;  /* 0x000000011400780c */ /* 0x000fe20003f05070 */
[----:B------:R-:W-:Y:S01]  /*71d0*/  BSSY.RECONVERGENT B0, `(.L_x_61) ;  /* 0x000004f000007945 */ /* 0x000fe20003800200 */
[----:B------:R-:W-:Y:S02]  /*71e0*/  FFMA R20, R23, R10, -0.0013887860113754868507 ;  /* 0xbab607ed17147423 */ /* 0x000fe4000000000a */
[----:B------:R-:W-:-:S02]  /*71f0*/  FSEL R32, R11, 0.0083327032625675201416, !P0 ;  /* 0x3c0885e40b207808 */ /* 0x000fc40004000000 */
[----:B------:R-:W-:Y:S02]  /*7200*/  FSEL R12, -R12, -0.16666662693023681641, !P0 ;  /* 0xbe2aaaa80c0c7808 */ /* 0x000fe40004000100 */
[----:B------:R-:W-:Y:S02]  /*7210*/  FSEL R26, R20, -0.00019574658654164522886, !P0 ;  /* 0xb94d4153141a7808 */ /* 0x000fe40004000000 */
[----:B------:R-:W-:Y:S01]  /*7220*/  FSEL R11, R30, 1, P0 ;  /* 0x3f8000001e0b7808 */ /* 0x000fe20000000000 */
[----:B------:R-:W1:Y:S01]  /*7230*/  F2F.F64.F32 R20, R21 ;  /* 0x0000001500147310 */ /* 0x000e620000201800 */
[----:B0-----:R-:W-:Y:S01]  /*7240*/  DMUL R16, R16, UR12 ;  /* 0x0000000c10107c28 */ /* 0x001fe20008000000 */
[----:B------:R-:W-:Y:S01]  /*7250*/  FFMA R26, R23, R26, R32 ;  /* 0x0000001a171a7223 */ /* 0x000fe20000000020 */
[----:B------:R-:W-:-:S03]  /*7260*/  LOP3.LUT P0, RZ, R19, 0x2, RZ, 0xc0, !PT ;  /* 0x0000000213ff7812 */ /* 0x000fc6000780c0ff */
[C---:B------:R-:W-:Y:S01]  /*7270*/  FFMA R26, R23.reuse, R26, R12 ;  /* 0x0000001a171a7223 */ /* 0x040fe2000000000c */
[----:B------:R-:W-:Y:S01]  /*7280*/  FFMA R12, R23, R11, RZ ;  /* 0x0000000b170c7223 */ /* 0x000fe200000000ff */
[----:B------:R-:W0:Y:S03]  /*7290*/  F2F.F32.F64 R22, R16 ;  /* 0x0000001000167310 */ /* 0x000e260000301000 */
[----:B------:R-:W-:Y:S01]  /*72a0*/  FFMA R11, R12, R26, R11 ;  /* 0x0000001a0c0b7223 */ /* 0x000fe2000000000b */
[----:B-1----:R-:W-:-:S04]  /*72b0*/  DMUL R20, R20, -UR10 ;  /* 0x8000000a14147c28 */ /* 0x002fc80008000000 */
[----:B------:R-:W1:Y:S01]  /*72c0*/  F2F.F64.F32 R18, R18 ;  /* 0x0000001200127310 */ /* 0x000e620000201800 */
[----:B------:R-:W-:Y:S01]  /*72d0*/  @P0 FADD R11, RZ, -R11 ;  /* 0x8000000bff0b0221 */ /* 0x000fe20000000000 */
[----:B0-----:R-:W-:-:S06]  /*72e0*/  FMUL R23, R22, 0.63661974668502807617 ;  /* 0x3f22f98316177820 */ /* 0x001fcc0000400000 */
[----:B------:R-:W0:Y:S01]  /*72f0*/  F2F.F64.F32 R16, R11 ;  /* 0x0000000b00107310 */ /* 0x000e220000201800 */
[----:B------:R-:W-:Y:S01]  /*7300*/  FSETP.GE.AND P0, PT, |R22|, 105615, PT ;  /* 0x47ce47801600780b */ /* 0x000fe20003f06200 */
[----:B-1----:R-:W-:-:S06]  /*7310*/  DFMA R20, R18, UR14, R20 ;  /* 0x0000000e12147c2b */ /* 0x002fcc0008000014 */
[----:B------:R-:W1:Y:S02]  /*7320*/  F2I.NTZ R23, R23 ;  /* 0x0000001700177305 */ /* 0x000e640000203100 */
        /* <DEDUP_REMOVED lines=15> */
.L_x_63:
        /* <DEDUP_REMOVED lines=11> */
[----:B0-----:R-:W-:Y:S01]  /*74d0*/  SHF.R.U32.HI R18, RZ, 0x17, R22 ;  /* 0x00000017ff127819 */ /* 0x001fe20000011616 */
        /* <DEDUP_REMOVED lines=24> */
[----:B------:R-:W1:Y:S01]  /*7660*/  I2F.F64.S64 R18, R18 ;  /* 0x0000001200127312 */ /* 0x000e620000301c00 */
[----:B0-----:R-:W-:-:S04]  /*7670*/  IMAD.MOV R11, RZ, RZ, -R23 ;  /* 0x000000ffff0b7224 */ /* 0x001fc800078e0a17 */
[----:B------:R-:W-:Y:S01]  /*7680*/  @!P0 IMAD.MOV.U32 R23, RZ, RZ, R11 ;  /* 0x000000ffff178224 */ /* 0x000fe200078e000b */
[----:B-1----:R-:W-:-:S10]  /*7690*/  DMUL R20, R18, UR10 ;  /* 0x0000000a12147c28 */ /* 0x002fd40008000000 */
[----:B------:R-:W0:Y:S02]  /*76a0*/  F2F.F32.F64 R20, R20 ;  /* 0x0000001400147310 */ /* 0x000e240000301000 */
[----:B0-----:R-:W-:-:S07]  /*76b0*/  FSEL R12, -R20, R20, !P1 ;  /* 0x00000014140c7208 */ /* 0x001fce0004800100 */
.L_x_62:
[----:B------:R-:W-:Y:S05]  /*76c0*/  BSYNC.RECONVERGENT B0 ;  /* 0x0000000000007941 */ /* 0x000fea0003800200 */
.L_x_61:
        /* <DEDUP_REMOVED lines=8> */
[----:B------:R-:W0:Y:S01]  /*7750*/  LDCU UR5, c[0x3][0x48] ;  /* 0x00c00900ff0577ac */ /* 0x000e220008000800 */
[----:B------:R-:W-:Y:S01]  /*7760*/  FSEL R18, R27, 0.041666727513074874878, !P0 ;  /* 0x3d2aaabb1b127808 */ /* 0x000fe20004000000 */
[----:B------:R-:W-:Y:S01]  /*7770*/  FMUL R27, R36, UR7 ;  /* 0x00000007241b7c20 */ /* 0x000fe20008400000 */
[----:B------:R-:W-:Y:S01]  /*7780*/  FSEL R10, R10, -0.00019574658654164522886, P0 ;  /* 0xb94d41530a0a7808 */ /* 0x000fe20000000000 */
[----:B------:R-:W-:Y:S01]  /*7790*/  UMOV UR10, 0x4f7287ec ;  /* 0x4f7287ec000a7882 */ /* 0x000fe20000000000 */
[----:B------:R-:W-:Y:S01]  /*77a0*/  FSEL R22, -R22, -0.4999999701976776123, !P0 ;  /* 0xbeffffff16167808 */ /* 0x000fe20004000100 */
[----:B------:R-:W-:Y:S01]  /*77b0*/  UMOV UR11, 0x3fb9c722 ;  /* 0x3fb9c722000b7882 */ /* 0x000fe20000000000 */
[----:B------:R-:W-:Y:S01]  /*77c0*/  LOP3.LUT P1, RZ, R23, 0x2, RZ, 0xc0, !PT ;  /* 0x0000000217ff7812 */ /* 0x000fe2000782c0ff */
[C---:B------:R-:W-:Y:S01]  /*77d0*/  FFMA R18, R11.reuse, R10, R18 ;  /* 0x0000000a0b127223 */ /* 0x040fe20000000012 */
[----:B------:R-:W-:Y:S01]  /*77e0*/  FSEL R10, R12, 1, !P0 ;  /* 0x3f8000000c0a7808 */ /* 0x000fe20004000000 */
[----:B------:R-:W-:Y:S01]  /*77f0*/  UIADD3 UR4, UPT, UPT, UR4, 0x1, URZ ;  /* 0x0000000104047890 */ /* 0x000fe2000fffe0ff */
[----:B------:R-:W-:Y:S01]  /*7800*/  FFMA R13, R36, 2, R13 ;  /* 0x40000000240d7823 */ /* 0x000fe2000000000d */
[----:B------:R-:W-:Y:S01]  /*7810*/  FFMA R22, R11, R18, R22 ;  /* 0x000000120b167223 */ /* 0x000fe20000000016 */
[----:B------:R-:W-:-:S02]  /*7820*/  VIADD R8, R8, 0x1 ;  /* 0x0000000108087836 */ /* 0x000fc40000000000 */
[----:B------:R-:W-:Y:S01]  /*7830*/  FFMA R11, R11, R10, RZ ;  /* 0x0000000a0b0b7223 */ /* 0x000fe200000000ff */
[----:B------:R-:W1:Y:S03]  /*7840*/  F2F.F64.F32 R18, R26 ;  /* 0x0000001a00127310 */ /* 0x000e660000201800 */
[----:B------:R-:W-:Y:S01]  /*7850*/  FFMA R22, R11, R22, R10 ;  /* 0x000000160b167223 */ /* 0x000fe2000000000a */
[----:B0-----:R-:W-:-:S03]  /*7860*/  UISETP.NE.AND UP0, UPT, UR4, UR5, UPT ;  /* 0x000000050400728c */ /* 0x001fc6000bf05270 */
[----:B------:R-:W-:Y:S01]  /*7870*/  @P1 FADD R22, RZ, -R22 ;  /* 0x80000016ff161221 */ /* 0x000fe20000000000 */
[----:B------:R-:W0:Y:S01]  /*7880*/  F2F.F64.F32 R10, R27 ;  /* 0x0000001b000a7310 */ /* 0x000e220000201800 */
[----:B-1----:R-:W-:-:S07]  /*7890*/  DFMA R18, R18, 0.5, R20 ;  /* 0x3fe000001212782b */ /* 0x002fce0000000014 */
[----:B------:R-:W1:Y:S01]  /*78a0*/  F2F.F64.F32 R22, R22 ;  /* 0x0000001600167310 */ /* 0x000e620000201800 */
[----:B0-----:R-:W-:-:S07]  /*78b0*/  DFMA R10, R10, 0.5, R20 ;  /* 0x3fe000000a0a782b */ /* 0x001fce0000000014 */
[----:B------:R0:W2:Y:S01]  /*78c0*/  F2F.F32.F64 R12, R18 ;  /* 0x00000012000c7310 */ /* 0x0000a20000301000 */
[----:B-1----:R-:W-:-:S07]  /*78d0*/  DFMA R16, R22, UR18, R16 ;  /* 0x0000001216107c2b */ /* 0x002fce0008000010 */
[----:B------:R-:W1:Y:S01]  /*78e0*/  F2F.F32.F64 R11, R10 ;  /* 0x0000000a000b7310 */ /* 0x000e620000301000 */
[--C-:B0-----:R-:W-:Y:S01]  /*78f0*/  FFMA R19, R34, UR7, R3.reuse ;  /* 0x0000000722137c23 */ /* 0x101fe20008000003 */
[----:B------:R-:W-:Y:S01]  /*7900*/  DADD R20, R16, UR10 ;  /* 0x0000000a10147e29 */ /* 0x000fe20008000000 */
[----:B--2---:R-:W-:Y:S01]  /*7910*/  FFMA R12, R12, 2, R3 ;  /* 0x400000000c0c7823 */ /* 0x004fe20000000003 */
[----:B------:R-:W-:-:S03]  /*7920*/  FFMA R17, R34, 2, R13 ;  /* 0x4000000022117823 */ /* 0x000fc6000000000d */
[----:B-1----:R-:W-:-:S05]  /*7930*/  FFMA R12, R11, 2, R12 ;  /* 0x400000000b0c7823 */ /* 0x002fca000000000c */
[----:B------:R-:W0:Y:S01]  /*7940*/  F2F.F32.F64 R20, R20 ;  /* 0x0000001400147310 */ /* 0x000e220000301000 */
[----:B------:R-:W-:Y:S01]  /*7950*/  FADD R13, R19, R12 ;  /* 0x0000000c130d7221 */ /* 0x000fe20000000000 */
[----:B0-----:R-:W-:Y:S01]  /*7960*/  FADD R17, R20, R17 ;  /* 0x0000001114117221 */ /* 0x001fe20000000000 */
[----:B------:R-:W-:Y:S06]  /*7970*/  BRA.U UP0, `(.L_x_64) ;  /* 0xffffffbd00cc7547 */ /* 0x000fec000b83ffff */
.L_x_25:
[----:B------:R-:W-:Y:S01]  /*7980*/  I2FP.F32.S32 R9, R9 ;  /* 0x0000000900097245 */ /* 0x000fe20000201400 */
[----:B------:R-:W-:Y:S04]  /*7990*/  STG.E desc[UR8][R28.64+0x4], R2 ;  /* 0x000004021c007986 */ /* 0x000fe8000c101908 */
[----:B------:R-:W-:Y:S04]  /*79a0*/  STG.E desc[UR8][R28.64+0x8], R3 ;  /* 0x000008031c007986 */ /* 0x000fe8000c101908 */
[----:B------:R-:W-:Y:S04]  /*79b0*/  STG.E desc[UR8][R28.64+0xc], R4 ;  /* 0x00000c041c007986 */ /* 0x000fe8000c101908 */
[----:B------:R-:W-:Y:S04]  /*79c0*/  STG.E desc[UR8][R28.64+0x10], R5 ;  /* 0x000010051c007986 */ /* 0x000fe8000c101908 */
[----:B------:R-:W-:Y:S04]  /*79d0*/  STG.E desc[UR8][R28.64+0x14], R0 ;  /* 0x000014001c007986 */ /* 0x000fe8000c101908 */
[----:B------:R-:W-:Y:S04]  /*79e0*/  STG.E desc[UR8][R28.64+0x18], R7 ;  /* 0x000018071c007986 */ /* 0x000fe8000c101908 */
[----:B------:R-:W-:Y:S04]  /*79f0*/  STG.E desc[UR8][R28.64+0x1c], R6 ;  /* 0x00001c061c007986 */ /* 0x000fe8000c101908 */
[----:B------:R-:W-:Y:S01]  /*7a00*/  STG.E desc[UR8][R28.64], R9 ;  /* 0x000000091c007986 */ /* 0x000fe2000c101908 */
[----:B------:R-:W-:Y:S05]  /*7a10*/  EXIT ;  /* 0x000000000000794d */ /* 0x000fea0003800000 */
        .weak           $__internal_0_$__cuda_sm3x_div_rn_noftz_f32_slowpath
        .type           $__internal_0_$__cuda_sm3x_div_rn_noftz_f32_slowpath,@function
        .size           $__internal_0_$__cuda_sm3x_div_rn_noftz_f32_slowpath,(.L_x_90 - $__internal_0_$__cuda_sm3x_div_rn_noftz_f32_slowpath)
$__internal_0_$__cuda_sm3x_div_rn_noftz_f32_slowpath:
[--C-:B------:R-:W-:Y:S01]  /*7a20*/  SHF.R.U32.HI R16, RZ, 0x17, R11.reuse ;  /* 0x00000017ff107819 */ /* 0x100fe2000001160b */
[----:B------:R-:W-:Y:S01]  /*7a30*/  BSSY.RECONVERGENT B2, `(.L_x_65) ;  /* 0x0000063000027945 */ /* 0x000fe20003800200 */
[----:B------:R-:W-:Y:S01]  /*7a40*/  SHF.R.U32.HI R18, RZ, 0x17, R10 ;  /* 0x00000017ff127819 */ /* 0x000fe2000001160a */
[----:B------:R-:W-:Y:S01]  /*7a50*/  IMAD.MOV.U32 R19, RZ, RZ, R11 ;  /* 0x000000ffff137224 */ /* 0x000fe200078e000b */
[----:B------:R-:W-:Y:S02]  /*7a60*/  LOP3.LUT R16, R16, 0xff, RZ, 0xc0, !PT ;  /* 0x000000ff10107812 */ /* 0x000fe400078ec0ff */
[----:B------:R-:W-:Y:S02]  /*7a70*/  LOP3.LUT R21, R18, 0xff, RZ, 0xc0, !PT ;  /* 0x000000ff12157812 */ /* 0x000fe400078ec0ff */
[----:B------:R-:W-:-:S03]  /*7a80*/  IADD3 R22, PT, PT, R16, -0x1, RZ ;  /* 0xffffffff10167810 */ /* 0x000fc60007ffe0ff */
[----:B------:R-:W-:Y:S01]  /*7a90*/  VIADD R20, R21, 0xffffffff ;  /* 0xffffffff15147836 */ /* 0x000fe20000000000 */
[----:B------:R-:W-:-:S04]  /*7aa0*/  ISETP.GT.U32.AND P0, PT, R22, 0xfd, PT ;  /* 0x000000fd1600780c */ /* 0x000fc80003f04070 */
[----:B------:R-:W-:-:S13]  /*7ab0*/  ISETP.GT.U32.OR P0, PT, R20, 0xfd, P0 ;  /* 0x000000fd1400780c */ /* 0x000fda0000704470 */
[----:B------:R-:W-:Y:S01]  /*7ac0*/  @!P0 IMAD.MOV.U32 R18, RZ, RZ, RZ ;  /* 0x000000ffff128224 */ /* 0x000fe200078e00ff */
[----:B------:R-:W-:Y:S06]  /*7ad0*/  @!P0 BRA `(.L_x_66) ;  /* 0x00000000005c8947 */ /* 0x000fec0003800000 */
[----:B------:R-:W-:Y:S02]  /*7ae0*/  FSETP.GTU.FTZ.AND P0, PT, |R10|, +INF , PT ;  /* 0x7f8000000a00780b */ /* 0x000fe40003f1c200 */
[----:B------:R-:W-:-:S04]  /*7af0*/  FSETP.GTU.FTZ.AND P1, PT, |R11|, +INF , PT ;  /* 0x7f8000000b00780b */ /* 0x000fc80003f3c200 */
[----:B------:R-:W-:-:S13]  /*7b00*/  PLOP3.LUT P0, PT, P0, P1, PT, 0xf8, 0x8f ;  /* 0x00000000008f781c */ /* 0x000fda0000703f70 */
[----:B------:R-:W-:Y:S05]  /*7b10*/  @P0 BRA `(.L_x_67) ;  /* 0x00000004004c0947 */ /* 0x000fea0003800000 */
[----:B------:R-:W-:-:S13]  /*7b20*/  LOP3.LUT P0, RZ, R19, 0x7fffffff, R10, 0xc8, !PT ;  /* 0x7fffffff13ff7812 */ /* 0x000fda000780c80a */
[----:B------:R-:W-:Y:S05]  /*7b30*/  @!P0 BRA `(.L_x_68) ;  /* 0x00000004003c8947 */ /* 0x000fea0003800000 */
[C---:B------:R-:W-:Y:S02]  /*7b40*/  FSETP.NEU.FTZ.AND P2, PT, |R10|.reuse, +INF , PT ;  /* 0x7f8000000a00780b */ /* 0x040fe40003f5d200 */
[----:B------:R-:W-:Y:S02]  /*7b50*/  FSETP.NEU.FTZ.AND P1, PT, |R11|, +INF , PT ;  /* 0x7f8000000b00780b */ /* 0x000fe40003f3d200 */
[----:B------:R-:W-:-:S11]  /*7b60*/  FSETP.NEU.FTZ.AND P0, PT, |R10|, +INF , PT ;  /* 0x7f8000000a00780b */ /* 0x000fd60003f1d200 */
[----:B------:R-:W-:Y:S05]  /*7b70*/  @!P1 BRA !P2, `(.L_x_68) ;  /* 0x00000004002c9947 */ /* 0x000fea0005000000 */
[----:B------:R-:W-:-:S04]  /*7b80*/  LOP3.LUT P2, RZ, R10, 0x7fffffff, RZ, 0xc0, !PT ;  /* 0x7fffffff0aff7812 */ /* 0x000fc8000784c0ff */
[----:B------:R-:W-:-:S13]  /*7b90*/  PLOP3.LUT P1, PT, P1, P2, PT, 0x2f, 0xf2 ;  /* 0x0000000000f2781c */ /* 0x000fda0000f24577 */
[----:B------:R-:W-:Y:S05]  /*7ba0*/  @P1 BRA `(.L_x_69) ;  /* 0x0000000400181947 */ /* 0x000fea0003800000 */
[----:B------:R-:W-:-:S04]  /*7bb0*/  LOP3.LUT P1, RZ, R19, 0x7fffffff, RZ, 0xc0, !PT ;  /* 0x7fffffff13ff7812 */ /* 0x000fc8000782c0ff */
[----:B------:R-:W-:-:S13]  /*7bc0*/  PLOP3.LUT P0, PT, P0, P1, PT, 0x2f, 0xf2 ;  /* 0x0000000000f2781c */ /* 0x000fda0000702577 */
[----:B------:R-:W-:Y:S05]  /*7bd0*/  @P0 BRA `(.L_x_70) ;  /* 0x0000000400000947 */ /* 0x000fea0003800000 */
[----:B------:R-:W-:Y:S02]  /*7be0*/  ISETP.GE.AND P0, PT, R20, RZ, PT ;  /* 0x000000ff1400720c */ /* 0x000fe40003f06270 */
[----:B------:R-:W-:-:S11]  /*7bf0*/  ISETP.GE.AND P1, PT, R22, RZ, PT ;  /* 0x000000ff1600720c */ /* 0x000fd60003f26270 */
[----:B------:R-:W-:Y:S02]  /*7c00*/  @P0 IMAD.MOV.U32 R18, RZ, RZ, RZ ;  /* 0x000000ffff120224 */ /* 0x000fe400078e00ff */
[----:B------:R-:W-:Y:S01]  /*7c10*/  @!P0 FFMA R10, R10, 1.84467440737095516160e+19, RZ ;  /* 0x5f8000000a0a8823 */ /* 0x000fe200000000ff */
[----:B------:R-:W-:Y:S02]  /*7c20*/  @!P0 IMAD.MOV.U32 R18, RZ, RZ, -0x40 ;  /* 0xffffffc0ff128424 */ /* 0x000fe400078e00ff */
[----:B------:R-:W-:Y:S02]  /*7c30*/  @!P1 FFMA R19, R11, 1.84467440737095516160e+19, RZ ;  /* 0x5f8000000b139823 */ /* 0x000fe400000000ff */
[----:B------:R-:W-:-:S07]  /*7c40*/  @!P1 VIADD R18, R18, 0x40 ;  /* 0x0000004012129836 */ /* 0x000fce0000000000 */
.L_x_66:
[----:B------:R-:W-:Y:S01]  /*7c50*/  LEA R20, R16, 0xc0800000, 0x17 ;  /* 0xc080000010147811 */ /* 0x000fe200078eb8ff */
[----:B------:R-:W-:Y:S01]  /*7c60*/  VIADD R21, R21, 0xffffff81 ;  /* 0xffffff8115157836 */ /* 0x000fe20000000000 */
[----:B------:R-:W-:Y:S03]  /*7c70*/  BSSY.RECONVERGENT B3, `(.L_x_71) ;  /* 0x0000035000037945 */ /* 0x000fe60003800200 */
[----:B------:R-:W-:Y:S02]  /*7c80*/  IMAD.IADD R22, R19, 0x1, -R20 ;  /* 0x0000000113167824 */ /* 0x000fe400078e0a14 */
[C---:B------:R-:W-:Y:S01]  /*7c90*/  IMAD R10, R21.reuse, -0x800000, R10 ;  /* 0xff800000150a7824 */ /* 0x040fe200078e020a */
[----:B------:R-:W-:Y:S01]  /*7ca0*/  IADD3 R21, PT, PT, R21, 0x7f, -R16 ;  /* 0x0000007f15157810 */ /* 0x000fe20007ffe810 */
[----:B------:R-:W0:Y:S01]  /*7cb0*/  MUFU.RCP R19, R22 ;  /* 0x0000001600137308 */ /* 0x000e220000001000 */
[----:B------:R-:W-:-:S03]  /*7cc0*/  FADD.FTZ R23, -R22, -RZ ;  /* 0x800000ff16177221 */ /* 0x000fc60000010100 */
[----:B------:R-:W-:Y:S02]  /*7cd0*/  IMAD.IADD R21, R21, 0x1, R18 ;  /* 0x0000000115157824 */ /* 0x000fe400078e0212 */
[----:B0-----:R-:W-:-:S04]  /*7ce0*/  FFMA R20, R19, R23, 1 ;  /* 0x3f80000013147423 */ /* 0x001fc80000000017 */
[----:B------:R-:W-:-:S04]  /*7cf0*/  FFMA R19, R19, R20, R19 ;  /* 0x0000001413137223 */ /* 0x000fc80000000013 */
[----:B------:R-:W-:-:S04]  /*7d00*/  FFMA R20, R10, R19, RZ ;  /* 0x000000130a147223 */ /* 0x000fc800000000ff */
[----:B------:R-:W-:-:S04]  /*7d10*/  FFMA R26, R23, R20, R10 ;  /* 0x00000014171a7223 */ /* 0x000fc8000000000a */
[----:B------:R-:W-:-:S04]  /*7d20*/  FFMA R20, R19, R26, R20 ;  /* 0x0000001a13147223 */ /* 0x000fc80000000014 */
[----:B------:R-:W-:-:S04]  /*7d30*/  FFMA R23, R23, R20, R10 ;  /* 0x0000001417177223 */ /* 0x000fc8000000000a */
[----:B------:R-:W-:-:S05]  /*7d40*/  FFMA R10, R19, R23, R20 ;  /* 0x00000017130a7223 */ /* 0x000fca0000000014 */
[----:B------:R-:W-:-:S04]  /*7d50*/  SHF.R.U32.HI R16, RZ, 0x17, R10 ;  /* 0x00000017ff107819 */ /* 0x000fc8000001160a */
[----:B------:R-:W-:-:S04]  /*7d60*/  LOP3.LUT R16, R16, 0xff, RZ, 0xc0, !PT ;  /* 0x000000ff10107812 */ /* 0x000fc800078ec0ff */
[----:B------:R-:W-:-:S05]  /*7d70*/  IADD3 R22, PT, PT, R16, R21, RZ ;  /* 0x0000001510167210 */ /* 0x000fca0007ffe0ff */
[----:B------:R-:W-:-:S05]  /*7d80*/  VIADD R16, R22, 0xffffffff ;  /* 0xffffffff16107836 */ /* 0x000fca0000000000 */
[----:B------:R-:W-:-:S13]  /*7d90*/  ISETP.GE.U32.AND P0, PT, R16, 0xfe, PT ;  /* 0x000000fe1000780c */ /* 0x000fda0003f06070 */
[----:B------:R-:W-:Y:S05]  /*7da0*/  @!P0 BRA `(.L_x_72) ;  /* 0x0000000000808947 */ /* 0x000fea0003800000 */
[----:B------:R-:W-:-:S13]  /*7db0*/  ISETP.GT.AND P0, PT, R22, 0xfe, PT ;  /* 0x000000fe1600780c */ /* 0x000fda0003f04270 */
[----:B------:R-:W-:Y:S05]  /*7dc0*/  @P0 BRA `(.L_x_73) ;  /* 0x00000000006c0947 */ /* 0x000fea0003800000 */
[----:B------:R-:W-:-:S13]  /*7dd0*/  ISETP.GE.AND P0, PT, R22, 0x1, PT ;  /* 0x000000011600780c */ /* 0x000fda0003f06270 */
[----:B------:R-:W-:Y:S05]  /*7de0*/  @P0 BRA `(.L_x_74) ;  /* 0x0000000000740947 */ /* 0x000fea0003800000 */
[----:B------:R-:W-:Y:S02]  /*7df0*/  ISETP.GE.AND P0, PT, R22, -0x18, PT ;  /* 0xffffffe81600780c */ /* 0x000fe40003f06270 */
[----:B------:R-:W-:-:S11]  /*7e00*/  LOP3.LUT R10, R10, 0x80000000, RZ, 0xc0, !PT ;  /* 0x800000000a0a7812 */ /* 0x000fd600078ec0ff */
[----:B------:R-:W-:Y:S05]  /*7e10*/  @!P0 BRA `(.L_x_74) ;  /* 0x0000000000688947 */ /* 0x000fea0003800000 */
[CCC-:B------:R-:W-:Y:S01]  /*7e20*/  FFMA.RZ R16, R19.reuse, R23.reuse, R20.reuse ;  /* 0x0000001713107223 */ /* 0x1c0fe2000000c014 */
[C---:B------:R-:W-:Y:S01]  /*7e30*/  VIADD R21, R22.reuse, 0x20 ;  /* 0x0000002016157836 */ /* 0x040fe20000000000 */
[C---:B------:R-:W-:Y:S02]  /*7e40*/  ISETP.NE.AND P2, PT, R22.reuse, RZ, PT ;  /* 0x000000ff1600720c */ /* 0x040fe40003f45270 */
[----:B------:R-:W-:Y:S02]  /*7e50*/  ISETP.NE.AND P1, PT, R22, RZ, PT ;  /* 0x000000ff1600720c */ /* 0x000fe40003f25270 */
[----:B------:R-:W-:Y:S01]  /*7e60*/  LOP3.LUT R18, R16, 0x7fffff, RZ, 0xc0, !PT ;  /* 0x007fffff10127812 */ /* 0x000fe200078ec0ff */
[CCC-:B------:R-:W-:Y:S01]  /*7e70*/  FFMA.RP R16, R19.reuse, R23.reuse, R20.reuse ;  /* 0x0000001713107223 */ /* 0x1c0fe20000008014 */
[----:B------:R-:W-:Y:S01]  /*7e80*/  FFMA.RM R19, R19, R23, R20 ;  /* 0x0000001713137223 */ /* 0x000fe20000004014 */
[----:B------:R-:W-:Y:S01]  /*7e90*/  IMAD.MOV R20, RZ, RZ, -R22 ;  /* 0x000000ffff147224 */ /* 0x000fe200078e0a16 */
[----:B------:R-:W-:-:S03]  /*7ea0*/  LOP3.LUT R18, R18, 0x800000, RZ, 0xfc, !PT ;  /* 0x0080000012127812 */ /* 0x000fc600078efcff */
[----:B------:R-:W-:Y:S02]  /*7eb0*/  FSETP.NEU.FTZ.AND P0, PT, R16, R19, PT ;  /* 0x000000131000720b */ /* 0x000fe40003f1d000 */
[----:B------:R-:W-:Y:S02]  /*7ec0*/  SHF.L.U32 R21, R18, R21, RZ ;  /* 0x0000001512157219 */ /* 0x000fe400000006ff */
[----:B------:R-:W-:Y:S02]  /*7ed0*/  SEL R19, R20, RZ, P2 ;  /* 0x000000ff14137207 */ /* 0x000fe40001000000 */
[----:B------:R-:W-:Y:S02]  /*7ee0*/  ISETP.NE.AND P1, PT, R21, RZ, P1 ;  /* 0x000000ff1500720c */ /* 0x000fe40000f25270 */
[----:B------:R-:W-:Y:S02]  /*7ef0*/  SHF.R.U32.HI R19, RZ, R19, R18 ;  /* 0x00000013ff137219 */ /* 0x000fe40000011612 */
[----:B------:R-:W-:-:S02]  /*7f00*/  PLOP3.LUT P0, PT, P0, P1, PT, 0xf8, 0x8f ;  /* 0x00000000008f781c */ /* 0x000fc40000703f70 */
[----:B------:R-:W-:Y:S02]  /*7f10*/  SHF.R.U32.HI R21, RZ, 0x1, R19 ;  /* 0x00000001ff157819 */ /* 0x000fe40000011613 */
[----:B------:R-:W-:-:S04]  /*7f20*/  SEL R16, RZ, 0x1, !P0 ;  /* 0x00000001ff107807 */ /* 0x000fc80004000000 */
[----:B------:R-:W-:-:S04]  /*7f30*/  LOP3.LUT R16, R16, 0x1, R21, 0xf8, !PT ;  /* 0x0000000110107812 */ /* 0x000fc800078ef815 */
[----:B------:R-:W-:-:S05]  /*7f40*/  LOP3.LUT R16, R16, R19, RZ, 0xc0, !PT ;  /* 0x0000001310107212 */ /* 0x000fca00078ec0ff */
[----:B------:R-:W-:-:S05]  /*7f50*/  IMAD.IADD R21, R21, 0x1, R16 ;  /* 0x0000000115157824 */ /* 0x000fca00078e0210 */
[----:B------:R-:W-:Y:S01]  /*7f60*/  LOP3.LUT R10, R21, R10, RZ, 0xfc, !PT ;  /* 0x0000000a150a7212 */ /* 0x000fe200078efcff */
[----:B------:R-:W-:Y:S06]  /*7f70*/  BRA `(.L_x_74) ;  /* 0x0000000000107947 */ /* 0x000fec0003800000 */
.L_x_73:
[----:B------:R-:W-:-:S04]  /*7f80*/  LOP3.LUT R10, R10, 0x80000000, RZ, 0xc0, !PT ;  /* 0x800000000a0a7812 */ /* 0x000fc800078ec0ff */
[----:B------:R-:W-:Y:S01]  /*7f90*/  LOP3.LUT R10, R10, 0x7f800000, RZ, 0xfc, !PT ;  /* 0x7f8000000a0a7812 */ /* 0x000fe200078efcff */
[----:B------:R-:W-:Y:S06]  /*7fa0*/  BRA `(.L_x_74) ;  /* 0x0000000000047947 */ /* 0x000fec0003800000 */
.L_x_72:
[----:B------:R-:W-:-:S07]  /*7fb0*/  IMAD R10, R21, 0x800000, R10 ;  /* 0x00800000150a7824 */ /* 0x000fce00078e020a */
.L_x_74:
[----:B------:R-:W-:Y:S05]  /*7fc0*/  BSYNC.RECONVERGENT B3 ;  /* 0x0000000000037941 */ /* 0x000fea0003800200 */
.L_x_71:
[----:B------:R-:W-:Y:S05]  /*7fd0*/  BRA `(.L_x_75) ;  /* 0x0000000000207947 */ /* 0x000fea0003800000 */
.L_x_70:
[----:B------:R-:W-:-:S04]  /*7fe0*/  LOP3.LUT R10, R19, 0x80000000, R10, 0x48, !PT ;  /* 0x80000000130a7812 */ /* 0x000fc800078e480a */
[----:B------:R-:W-:Y:S01]  /*7ff0*/  LOP3.LUT R10, R10, 0x7f800000, RZ, 0xfc, !PT ;  /* 0x7f8000000a0a7812 */ /* 0x000fe200078efcff */
[----:B------:R-:W-:Y:S06]  /*8000*/  BRA `(.L_x_75) ;  /* 0x0000000000147947 */ /* 0x000fec0003800000 */
.L_x_69:
[----:B------:R-:W-:Y:S01]  /*8010*/  LOP3.LUT R10, R19, 0x80000000, R10, 0x48, !PT ;  /* 0x80000000130a7812 */ /* 0x000fe200078e480a */
[----:B------:R-:W-:Y:S06]  /*8020*/  BRA `(.L_x_75) ;  /* 0x00000000000c7947 */ /* 0x000fec0003800000 */
.L_x_68:
[----:B------:R-:W0:Y:S01]  /*8030*/  MUFU.RSQ R10, -QNAN ;  /* 0xffc00000000a7908 */ /* 0x000e220000001400 */
[----:B------:R-:W-:Y:S05]  /*8040*/  BRA `(.L_x_75) ;  /* 0x0000000000047947 */ /* 0x000fea0003800000 */
.L_x_67:
[----:B------:R-:W-:-:S07]  /*8050*/  FADD.FTZ R10, R10, R11 ;  /* 0x0000000b0a0a7221 */ /* 0x000fce0000010000 */
.L_x_75:
[----:B------:R-:W-:Y:S05]  /*8060*/  BSYNC.RECONVERGENT B2 ;  /* 0x0000000000027941 */ /* 0x000fea0003800200 */
.L_x_65:
[----:B------:R-:W-:Y:S02]  /*8070*/  IMAD.MOV.U32 R18, RZ, RZ, R12 ;  /* 0x000000ffff127224 */ /* 0x000fe400078e000c */
[----:B------:R-:W-:-:S04]  /*8080*/  IMAD.MOV.U32 R19, RZ, RZ, 0x0 ;  /* 0x00000000ff137424 */ /* 0x000fc800078e00ff */
[----:B0-----:R-:W-:Y:S05]  /*8090*/  RET.REL.NODEC R18 `(continue_simulation) ;  /* 0xffffff7c12d87950 */ /* 0x001fea0003c3ffff */
.L_x_76:
        /* <DEDUP_REMOVED lines=14> */
.L_x_90:


//--------------------- .text.prepare_simulation  --------------------------
	.section	.text.prepare_simulation,"ax",@progbits
	.align	128
        .global         prepare_simulation
        .type           prepare_simulation,@function
        .size           prepare_simulation,(.L_x_93 - prepare_simulation)
        .other          prepare_simulation,@"STO_CUDA_ENTRY STV_DEFAULT"
prepare_simulation:
.text.prepare_simulation:
        /* <DEDUP_REMOVED lines=16> */
[----:B0-----:R-:W-:-:S04]  /*0100*/  IMAD R0, R0, UR4, R5 ;  /* 0x0000000400007c24 */ /* 0x001fc8000f8e0205 */
[----:B--2---:R-:W-:Y:S02]  /*0110*/  IMAD R0, R0, UR10, R7 ;  /* 0x0000000a00007c24 */ /* 0x004fe4000f8e0207 */
[----:B------:R-:W-:Y:S02]  /*0120*/  HFMA2 R7, -RZ, RZ, 1.875, 0 ;  /* 0x3f800000ff077431 */ /* 0x000fe400000001ff */
[----:B----4-:R-:W-:-:S04]  /*0130*/  IMAD R5, R0, UR9, R9 ;  /* 0x0000000900057c24 */ /* 0x010fc8000f8e0209 */
[----:B-----5:R-:W-:-:S05]  /*0140*/  IMAD.WIDE R2, R5, 0x20, R2 ;  /* 0x0000002005027825 */ /* 0x020fca00078e0202 */
[----:B-1----:R-:W-:Y:S04]  /*0150*/  STG.E desc[UR6][R2.64+0x8], R7 ;  /* 0x0000080702007986 */ /* 0x002fe8000c101906 */
[----:B------:R-:W-:Y:S04]  /*0160*/  STG.E desc[UR6][R2.64], RZ ;  /* 0x000000ff02007986 */ /* 0x000fe8000c101906 */
[----:B------:R-:W-:Y:S04]  /*0170*/  STG.E desc[UR6][R2.64+0x4], RZ ;  /* 0x000004ff02007986 */ /* 0x000fe8000c101906 */
[----:B------:R-:W-:Y:S04]  /*0180*/  STG.E desc[UR6][R2.64+0xc], RZ ;  /* 0x00000cff02007986 */ /* 0x000fe8000c101906 */
[----:B------:R-:W-:Y:S04]  /*0190*/  STG.E desc[UR6][R2.64+0x10], RZ ;  /* 0x000010ff02007986 */ /* 0x000fe8000c101906 */
[----:B------:R-:W-:Y:S04]  /*01a0*/  STG.E desc[UR6][R2.64+0x14], RZ ;  /* 0x000014ff02007986 */ /* 0x000fe8000c101906 */
[----:B------:R-:W-:Y:S04]  /*01b0*/  STG.E desc[UR6][R2.64+0x18], RZ ;  /* 0x000018ff02007986 */ /* 0x000fe8000c101906 */
[----:B------:R-:W-:Y:S01]  /*01c0*/  STG.E desc[UR6][R2.64+0x1c], RZ ;  /* 0x00001cff02007986 */ /* 0x000fe2000c101906 */
[----:B------:R-:W-:Y:S05]  /*01d0*/  EXIT ;  /* 0x000000000000794d */ /* 0x000fea0003800000 */
.L_x_77:
        /* <DEDUP_REMOVED lines=10> */
.L_x_93:


//--------------------- .text._Z10initkerneli     --------------------------
	.section	.text._Z10initkerneli,"ax",@progbits
	.align	128
        .global         _Z10initkerneli
        .type           _Z10initkerneli,@function
        .size           _Z10initkerneli,(.L_x_94 - _Z10initkerneli)
        .other          _Z10initkerneli,@"STO_CUDA_ENTRY STV_DEFAULT"
_Z10initkerneli:
.text._Z10initkerneli:
[----:B------:R-:W0:Y:S08]  /*0000*/  LDC R1, c[0x0][0x37c] ;  /* 0x0000df00ff017b82 */ /* 0x000e300000000800 */
[----:B------:R-:W-:Y:S01]  /*0010*/  S2UR UR4, SR_CTAID.Y ;  /* 0x00000000000479c3 */ /* 0x000fe20000002600 */
[----:B------:R-:W1:Y:S01]  /*0020*/  S2R R5, SR_TID.Z ;  /* 0x0000000000057919 */ /* 0x000e620000002300 */
[----:B------:R-:W2:Y:S01]  /*0030*/  LDCU UR6, c[0x0][0x370] ;  /* 0x00006e00ff0677ac */ /* 0x000ea20008000800 */
[----:B------:R-:W-:Y:S01]  /*0040*/  MOV R0, 0x98 ;  /* 0x0000009800007802 */ /* 0x000fe20000000f00 */
[----:B------:R-:W3:Y:S01]  /*0050*/  S2R R7, SR_TID.Y ;  /* 0x0000000000077919 */ /* 0x000ee20000002200 */
[----:B------:R-:W4:Y:S03]  /*0060*/  LDCU UR7, c[0x0][0x374] ;  /* 0x00006e80ff0777ac */ /* 0x000f260008000800 */
[----:B------:R-:W4:Y:S01]  /*0070*/  S2UR UR8, SR_CTAID.Z ;  /* 0x00000000000879c3 */ /* 0x000f220000002700 */
[----:B------:R-:W5:Y:S01]  /*0080*/  S2R R9, SR_TID.X ;  /* 0x0000000000097919 */ /* 0x000f620000002100 */
[----:B------:R-:W5:Y:S01]  /*0090*/  LDCU UR9, c[0x0][0x360] ;  /* 0x00006c00ff0977ac */ /* 0x000f620008000800 */
[----:B------:R-:W3:Y:S05]  /*00a0*/  LDCU UR10, c[0x0][0x364] ;  /* 0x00006c80ff0a77ac */ /* 0x000eea0008000800 */
[----:B------:R-:W2:Y:S01]  /*00b0*/  S2UR UR5, SR_CTAID.X ;  /* 0x00000000000579c3 */ /* 0x000ea20000002500 */
[----:B------:R-:W0:Y:S07]  /*00c0*/  LDCU.64 UR36, c[0x0][0x358] ;  /* 0x00006b00ff2477ac */ /* 0x000e2e0008000a00 */
[----:B------:R-:W1:Y:S08]  /*00d0*/  LDC R4, c[0x0][0x368] ;  /* 0x0000da00ff047b82 */ /* 0x000e700000000800 */
[----:B------:R0:W0:Y:S01]  /*00e0*/  LDC.64 R2, c[0x4][R0] ;  /* 0x0100000000027b82 */ /* 0x0000220000000a00 */
[----:B----4-:R-:W-:-:S04]  /*00f0*/  UIMAD UR4, UR7, UR8, UR4 ;  /* 0x00000008070472a4 */ /* 0x010fc8000f8e0204 */
[----:B--2---:R-:W-:-:S06]  /*0100*/  UIMAD UR4, UR4, UR6, UR5 ;  /* 0x00000006040472a4 */ /* 0x004fcc000f8e0205 */
[----:B-1----:R-:W-:Y:S02]  /*0110*/  IMAD R4, R4, UR4, R5 ;  /* 0x0000000404047c24 */ /* 0x002fe4000f8e0205 */
[----:B------:R-:W-:Y:S02]  /*0120*/  IMAD.MOV.U32 R5, RZ, RZ, RZ ;  /* 0x000000ffff057224 */ /* 0x000fe400078e00ff */
[----:B---3--:R-:W-:-:S04]  /*0130*/  IMAD R4, R4, UR10, R7 ;  /* 0x0000000a04047c24 */ /* 0x008fc8000f8e0207 */
[----:B-----5:R-:W-:Y:S02]  /*0140*/  IMAD R16, R4, UR9, R9 ;  /* 0x0000000904107c24 */ /* 0x020fe4000f8e0209 */
[----:B0-----:R-:W-:-:S07]  /*0150*/  IMAD.MOV.U32 R4, RZ, RZ, 0x30 ;  /* 0x00000030ff047424 */ /* 0x001fce00078e00ff */
[----:B------:R-:W-:-:S07]  /*0160*/  LEPC R20, `(.L_x_78) ;  /* 0x000000001014794e */ /* 0x000fce0000000000 */
[----:B------:R-:W-:Y:S05]  /*0170*/  CALL.ABS.NOINC R2 ;  /* 0x0000000002007343 */ /* 0x000fea0003c00000 */
.L_x_78:
[----:B------:R-:W0:Y:S01]  /*0180*/  LDCU UR4, c[0x0][0x380] ;  /* 0x00007000ff0477ac */ /* 0x000e220008000800 */
[----:B------:R-:W-:Y:S01]  /*0190*/  IMAD.MOV.U32 R3, RZ, RZ, -0x266e14b1 ;  /* 0xd991eb4fff037424 */ /* 0x000fe200078e00ff */
[----:B------:R-:W-:Y:S01]  /*01a0*/  BSSY.RECONVERGENT B0, `(.L_x_79) ;  /* 0x00000e6000007945 */ /* 0x000fe20003800200 */
[----:B0-----:R-:W-:-:S05]  /*01b0*/  IMAD R2, R16, UR4, RZ ;  /* 0x0000000410027c24 */ /* 0x001fca000f8e02ff */
[C---:B------:R-:W-:Y:S02]  /*01c0*/  LOP3.LUT R0, R2.reuse, 0xaad26b49, RZ, 0x3c, !PT ;  /* 0xaad26b4902007812 */ /* 0x040fe400078e3cff */
[----:B------:R-:W-:-:S03]  /*01d0*/  ISETP.GT.AND P0, PT, R2, -0x1, PT ;  /* 0xffffffff0200780c */ /* 0x000fc60003f04270 */
[----:B------:R-:W-:Y:S01]  /*01e0*/  IMAD R0, R0, 0x4182bed5, RZ ;  /* 0x4182bed500007824 */ /* 0x000fe200078e02ff */
[----:B------:R-:W-:Y:S02]  /*01f0*/  SEL R3, R3, 0x8bf16996, P0 ;  /* 0x8bf1699603037807 */ /* 0x000fe40000000000 */
[----:B------:R-:W-:Y:S01]  /*0200*/  ISETP.NE.AND P0, PT, R16, RZ, PT ;  /* 0x000000ff1000720c */ /* 0x000fe20003f05270 */
[C---:B------:R-:W-:Y:S01]  /*0210*/  VIADD R7, R0.reuse, 0x75bcd15 ;  /* 0x075bcd1500077836 */ /* 0x040fe20000000000 */
[C---:B------:R-:W-:Y:S01]  /*0220*/  IADD3 R6, PT, PT, R3.reuse, 0x64f0c9, R0 ;  /* 0x0064f0c903067810 */ /* 0x040fe20007ffe000 */
[C---:B------:R-:W-:Y:S01]  /*0230*/  VIADD R11, R0.reuse, 0x583f19 ;  /* 0x00583f19000b7836 */ /* 0x040fe20000000000 */
[----:B------:R-:W-:Y:S01]  /*0240*/  LOP3.LUT R8, R0, 0x159a55e5, RZ, 0x3c, !PT ;  /* 0x159a55e500087812 */ /* 0x000fe200078e3cff */
[C---:B------:R-:W-:Y:S01]  /*0250*/  VIADD R9, R3.reuse, 0x1f123bb5 ;  /* 0x1f123bb503097836 */ /* 0x040fe20000000000 */
[----:B------:R-:W-:Y:S01]  /*0260*/  LOP3.LUT R10, R3, 0x5491333, RZ, 0x3c, !PT ;  /* 0x05491333030a7812 */ /* 0x000fe200078e3cff */
[----:B------:R0:W-:Y:S01]  /*0270*/  ST.E.64 desc[UR36][R4.64], R6 ;  /* 0x0000000604007985 */ /* 0x0001e2000c101b24 */
[----:B------:R-:W-:-:S03]  /*0280*/  SHF.R.S32.HI R0, RZ, 0x1f, R16 ;  /* 0x0000001fff007819 */ /* 0x000fc60000011410 */
[----:B------:R0:W-:Y:S04]  /*0290*/  ST.E.64 desc[UR36][R4.64+0x8], R8 ;  /* 0x0000080804007985 */ /* 0x0001e8000c101b24 */
[----:B------:R0:W-:Y:S01]  /*02a0*/  ST.E.64 desc[UR36][R4.64+0x10], R10 ;  /* 0x0000100a04007985 */ /* 0x0001e2000c101b24 */
[----:B------:R-:W-:Y:S05]  /*02b0*/  @!P0 BRA `(.L_x_80) ;  /* 0x0000000c00508947 */ /* 0x000fea0003800000 */
[----:B------:R-:W-:Y:S02]  /*02c0*/  IMAD.MOV.U32 R12, RZ, RZ, RZ ;  /* 0x000000ffff0c7224 */ /* 0x000fe400078e00ff */
[----:B------:R-:W-:-:S07]  /*02d0*/  IMAD.MOV.U32 R13, RZ, RZ, R16 ;  /* 0x000000ffff0d7224 */ /* 0x000fce00078e0010 */
.L_x_88:
[----:B------:R-:W-:Y:S01]  /*02e0*/  LOP3.LUT R2, R13, 0x3, RZ, 0xc0, !PT ;  /* 0x000000030d027812 */ /* 0x000fe200078ec0ff */
[----:B------:R-:W-:Y:S03]  /*02f0*/  BSSY.RECONVERGENT B1, `(.L_x_81) ;  /* 0x00000ca000017945 */ /* 0x000fe60003800200 */
[----:B------:R-:W-:-:S04]  /*0300*/  ISETP.NE.U32.AND P0, PT, R2, RZ, PT ;  /* 0x000000ff0200720c */ /* 0x000fc80003f05070 */
[----:B------:R-:W-:-:S13]  /*0310*/  ISETP.NE.AND.EX P0, PT, RZ, RZ, PT, P0 ;  /* 0x000000ffff00720c */ /* 0x000fda0003f05300 */
[----:B-1----:R-:W-:Y:S05]  /*0320*/  @!P0 BRA `(.L_x_82) ;  /* 0x0000000c00188947 */ /* 0x002fea0003800000 */
[----:B------:R-:W1:Y:S01]  /*0330*/  LDC.64 R2, c[0x4][RZ] ;  /* 0x01000000ff027b82 */ /* 0x000e620000000a00 */
[----:B------:R-:W-:Y:S02]  /*0340*/  IMAD.MOV.U32 R14, RZ, RZ, RZ ;  /* 0x000000ffff0e7224 */ /* 0x000fe400078e00ff */
[----:B-1----:R-:W-:-:S07]  /*0350*/  IMAD.WIDE.U32 R2, R12, 0xc80, R2 ;  /* 0x00000c800c027825 */ /* 0x002fce00078e0002 */
.L_x_87:
[----:B------:R-:W-:Y:S01]  /*0360*/  BSSY.RECONVERGENT B2, `(.L_x_83) ;  /* 0x00000bb000027945 */ /* 0x000fe20003800200 */
[----:B-1----:R-:W-:Y:S01]  /*0370*/  IMAD.MOV.U32 R15, RZ, RZ, RZ ;  /* 0x000000ffff0f7224 */ /* 0x002fe200078e00ff */
[----:B0-----:R-:W-:Y:S01]  /*0380*/  CS2R R6, SRZ ;  /* 0x0000000000067805 */ /* 0x001fe2000001ff00 */
[----:B------:R-:W-:Y:S01]  /*0390*/  IMAD.MOV.U32 R17, RZ, RZ, RZ ;  /* 0x000000ffff117224 */ /* 0x000fe200078e00ff */
[----:B------:R-:W-:-:S07]  /*03a0*/  CS2R R8, SRZ ;  /* 0x0000000000087805 */ /* 0x000fce000001ff00 */
.L_x_86:
[----:B------:R-:W-:-:S05]  /*03b0*/  IMAD.WIDE.U32 R10, R17, 0x4, R4 ;  /* 0x00000004110a7825 */ /* 0x000fca00078e0004 */
[----:B------:R0:W5:Y:S01]  /*03c0*/  LD.E R18, desc[UR36][R10.64+0x4] ;  /* 0x000004240a127980 */ /* 0x000162000c101900 */
[----:B------:R-:W-:Y:S01]  /*03d0*/  BSSY.RECONVERGENT B3, `(.L_x_84) ;  /* 0x00000b0000037945 */ /* 0x000fe20003800200 */
[----:B------:R-:W-:-:S07]  /*03e0*/  IMAD.MOV.U32 R19, RZ, RZ, RZ ;  /* 0x000000ffff137224 */ /* 0x000fce00078e00ff */
.L_x_85:
[----:B-----5:R-:W-:Y:S01]  /*03f0*/  SHF.R.U32.HI R24, RZ, R19, R18 ;  /* 0x00000013ff187219 */ /* 0x020fe20000011612 */
[----:B0-----:R-:W-:-:S03]  /*0400*/  IMAD.SHL.U32 R10, R17, 0x20, RZ ;  /* 0x00000020110a7824 */ /* 0x001fc600078e00ff */
[----:B------:R-:W-:Y:S01]  /*0410*/  LOP3.LUT R11, R24, 0x1, RZ, 0xc0, !PT ;  /* 0x00000001180b7812 */ /* 0x000fe200078ec0ff */
[----:B------:R-:W-:-:S03]  /*0420*/  IMAD.IADD R10, R10, 0x1, R19 ;  /* 0x000000010a0a7824 */ /* 0x000fc600078e0213 */
[----:B------:R-:W-:Y:S01]  /*0430*/  ISETP.NE.U32.AND P0, PT, R11, 0x1, PT ;  /* 0x000000010b00780c */ /* 0x000fe20003f05070 */
[----:B------:R-:W-:-:S03]  /*0440*/  IMAD R11, R10, 0x5, RZ ;  /* 0x000000050a0b7824 */ /* 0x000fc600078e02ff */
[----:B------:R-:W-:Y:S01]  /*0450*/  R2P PR, R24, 0x7e ;  /* 0x0000007e18007804 */ /* 0x000fe20000000000 */
[----:B------:R-:W-:-:S08]  /*0460*/  IMAD.WIDE.U32 R10, R11, 0x4, R2 ;  /* 0x000000040b0a7825 */ /* 0x000fd000078e0002 */
[----:B------:R-:W2:Y:S04]  /*0470*/  @!P0 LDG.E R20, desc[UR36][R10.64] ;  /* 0x000000240a148981 */ /* 0x000ea8000c1e1900 */
[----:B------:R-:W3:Y:S04]  /*0480*/  @P1 LDG.E R22, desc[UR36][R10.64+0x14] ;  /* 0x000014240a161981 */ /* 0x000ee8000c1e1900 */
[----:B------:R-:W4:Y:S04]  /*0490*/  @!P0 LDG.E R21, desc[UR36][R10.64+0x4] ;  /* 0x000004240a158981 */ /* 0x000f28000c1e1900 */
[----:B------:R-:W4:Y:S04]  /*04a0*/  @P2 LDG.E R26, desc[UR36][R10.64+0x28] ;  /* 0x000028240a1a2981 */ /* 0x000f28000c1e1900 */
[----:B------:R-:W4:Y:S04]  /*04b0*/  @!P0 LDG.E R23, desc[UR36][R10.64+0xc] ;  /* 0x00000c240a178981 */ /* 0x000f28000c1e1900 */
[----:B------:R-:W4:Y:S04]  /*04c0*/  @P3 LDG.E R28, desc[UR36][R10.64+0x3c] ;  /* 0x00003c240a1c3981 */ /* 0x000f28000c1e1900 */
[----:B------:R-:W4:Y:S01]  /*04d0*/  @P3 LDG.E R25, desc[UR36][R10.64+0x48] ;  /* 0x000048240a193981 */ /* 0x000f22000c1e1900 */
[----:B--2---:R-:W-:-:S03]  /*04e0*/  @!P0 LOP3.LUT R15, R15, R20, RZ, 0x3c, !PT ;  /* 0x000000140f0f8212 */ /* 0x004fc600078e3cff */
[----:B------:R-:W2:Y:S01]  /*04f0*/  @!P0 LDG.E R20, desc[UR36][R10.64+0x8] ;  /* 0x000008240a148981 */ /* 0x000ea2000c1e1900 */
[----:B---3--:R-:W-:-:S03]  /*0500*/  @P1 LOP3.LUT R15, R15, R22, RZ, 0x3c, !PT ;  /* 0x000000160f0f1212 */ /* 0x008fc600078e3cff */
[----:B------:R-:W3:Y:S01]  /*0510*/  @!P0 LDG.E R22, desc[UR36][R10.64+0x10] ;  /* 0x000010240a168981 */ /* 0x000ee2000c1e1900 */
[----:B----4-:R-:W-:-:S03]  /*0520*/  @!P0 LOP3.LUT R8, R8, R21, RZ, 0x3c, !PT ;  /* 0x0000001508088212 */ /* 0x010fc600078e3cff */
[----:B------:R-:W4:Y:S01]  /*0530*/  @P1 LDG.E R21, desc[UR36][R10.64+0x18] ;  /* 0x000018240a151981 */ /* 0x000f22000c1e1900 */
[----:B------:R-:W-:-:S03]  /*0540*/  @P2 LOP3.LUT R15, R15, R26, RZ, 0x3c, !PT ;  /* 0x0000001a0f0f2212 */ /* 0x000fc600078e3cff */
[----:B------:R-:W4:Y:S01]  /*0550*/  @P1 LDG.E R26, desc[UR36][R10.64+0x24] ;  /* 0x000024240a1a1981 */ /* 0x000f22000c1e1900 */
[----:B------:R-:W-:-:S03]  /*0560*/  @!P0 LOP3.LUT R6, R6, R23, RZ, 0x3c, !PT ;  /* 0x0000001706068212 */ /* 0x000fc600078e3cff */
[----:B------:R-:W4:Y:S01]  /*0570*/  @P2 LDG.E R23, desc[UR36][R10.64+0x2c] ;  /* 0x00002c240a172981 */ /* 0x000f22000c1e1900 */
[----:B--2---:R-:W-:-:S03]  /*0580*/  @!P0 LOP3.LUT R9, R9, R20, RZ, 0x3c, !PT ;  /* 0x0000001409098212 */ /* 0x004fc600078e3cff */
[----:B------:R-:W2:Y:S01]  /*0590*/  @P1 LDG.E R20, desc[UR36][R10.64+0x1c] ;  /* 0x00001c240a141981 */ /* 0x000ea2000c1e1900 */
[----:B---3--:R-:W-:-:S03]  /*05a0*/  @!P0 LOP3.LUT R7, R7, R22, RZ, 0x3c, !PT ;  /* 0x0000001607078212 */ /* 0x008fc600078e3cff */
[----:B------:R-:W3:Y:S01]  /*05b0*/  @P2 LDG.E R22, desc[UR36][R10.64+0x30] ;  /* 0x000030240a162981 */ /* 0x000ee2000c1e1900 */
[----:B----4-:R-:W-:-:S03]  /*05c0*/  @P1 LOP3.LUT R8, R8, R21, RZ, 0x3c, !PT ;  /* 0x0000001508081212 */ /* 0x010fc600078e3cff */
[----:B------:R-:W4:Y:S01]  /*05d0*/  @P1 LDG.E R21, desc[UR36][R10.64+0x20] ;  /* 0x000020240a151981 */ /* 0x000f22000c1e1900 */
[----:B------:R-:W-:-:S03]  /*05e0*/  @P1 LOP3.LUT R7, R7, R26, RZ, 0x3c, !PT ;  /* 0x0000001a07071212 */ /* 0x000fc600078e3cff */
[----:B------:R-:W4:Y:S01]  /*05f0*/  @P2 LDG.E R26, desc[UR36][R10.64+0x38] ;  /* 0x000038240a1a2981 */ /* 0x000f22000c1e1900 */
[----:B------:R-:W-:-:S03]  /*0600*/  @P3 LOP3.LUT R15, R15, R28, RZ, 0x3c, !PT ;  /* 0x0000001c0f0f3212 */ /* 0x000fc600078e3cff */
[----:B------:R-:W4:Y:S01]  /*0610*/  @P4 LDG.E R28, desc[UR36][R10.64+0x50] ;  /* 0x000050240a1c4981 */ /* 0x000f22000c1e1900 */
[----:B------:R-:W-:-:S03]  /*0620*/  @P2 LOP3.LUT R8, R8, R23, RZ, 0x3c, !PT ;  /* 0x0000001708082212 */ /* 0x000fc600078e3cff */
[----:B------:R-:W4:Y:S01]  /*0630*/  @P3 LDG.E R23, desc[UR36][R10.64+0x40] ;  /* 0x000040240a173981 */ /* 0x000f22000c1e1900 */
[----:B--2---:R-:W-:-:S03]  /*0640*/  @P1 LOP3.LUT R9, R9, R20, RZ, 0x3c, !PT ;  /* 0x0000001409091212 */ /* 0x004fc600078e3cff */
[----:B------:R-:W2:Y:S01]  /*0650*/  @P3 LDG.E R20, desc[UR36][R10.64+0x44] ;  /* 0x000044240a143981 */ /* 0x000ea2000c1e1900 */
[----:B---3--:R-:W-:-:S03]  /*0660*/  @P2 LOP3.LUT R9, R9, R22, RZ, 0x3c, !PT ;  /* 0x0000001609092212 */ /* 0x008fc600078e3cff */
[----:B------:R-:W3:Y:S01]  /*0670*/  @P3 LDG.E R22, desc[UR36][R10.64+0x4c] ;  /* 0x00004c240a163981 */ /* 0x000ee2000c1e1900 */
[----:B----4-:R-:W-:-:S03]  /*0680*/  @P1 LOP3.LUT R6, R6, R21, RZ, 0x3c, !PT ;  /* 0x0000001506061212 */ /* 0x010fc600078e3cff */
[----:B------:R-:W4:Y:S01]  /*0690*/  @P2 LDG.E R21, desc[UR36][R10.64+0x34] ;  /* 0x000034240a152981 */ /* 0x000f22000c1e1900 */
[----:B------:R-:W-:-:S03]  /*06a0*/  @P2 LOP3.LUT R7, R7, R26, RZ, 0x3c, !PT ;  /* 0x0000001a07072212 */ /* 0x000fc600078e3cff */
[----:B------:R-:W4:Y:S01]  /*06b0*/  @P5 LDG.E R26, desc[UR36][R10.64+0x64] ;  /* 0x000064240a1a5981 */ /* 0x000f22000c1e1900 */
[----:B------:R-:W-:Y:S02]  /*06c0*/  @P4 LOP3.LUT R15, R15, R28, RZ, 0x3c, !PT ;  /* 0x0000001c0f0f4212 */ /* 0x000fe400078e3cff */
[----:B------:R-:W-:Y:S02]  /*06d0*/  @P3 LOP3.LUT R8, R8, R23, RZ, 0x3c, !PT ;  /* 0x0000001708083212 */ /* 0x000fe400078e3cff */
        /* <DEDUP_REMOVED lines=21> */
[----:B------:R-:W-:Y:S02]  /*0830*/  LOP3.LUT P0, RZ, R24, 0x80, RZ, 0xc0, !PT ;  /* 0x0000008018ff7812 */ /* 0x000fe4000780c0ff */
[----:B------:R-:W-:-:S04]  /*0840*/  @P5 LOP3.LUT R8, R8, R25, RZ, 0x3c, !PT ;  /* 0x0000001908085212 */ /* 0x000fc800078e3cff */
[----:B------:R-:W-:-:S07]  /*0850*/  @P6 LOP3.LUT R8, R8, R23, RZ, 0x3c, !PT ;  /* 0x0000001708086212 */ /* 0x000fce00078e3cff */
[----:B------:R-:W4:Y:S04]  /*0860*/  @P0 LDG.E R28, desc[UR36][R10.64+0x8c] ;  /* 0x00008c240a1c0981 */ /* 0x000f28000c1e1900 */
[----:B------:R-:W4:Y:S04]  /*0870*/  @P0 LDG.E R23, desc[UR36][R10.64+0x90] ;  /* 0x000090240a170981 */ /* 0x000f28000c1e1900 */
        /* <DEDUP_REMOVED lines=11> */
[----:B--2---:R-:W-:Y:S02]  /*0930*/  @P6 LOP3.LUT R7, R7, R20, RZ, 0x3c, !PT ;  /* 0x0000001407076212 */ /* 0x004fe400078e3cff */
[----:B---3--:R-:W-:Y:S02]  /*0940*/  @P0 LOP3.LUT R9, R9, R22, RZ, 0x3c, !PT ;  /* 0x0000001609090212 */ /* 0x008fe400078e3cff */
[----:B----4-:R-:W-:-:S04]  /*0950*/  @P6 LOP3.LUT R6, R6, R21, RZ, 0x3c, !PT ;  /* 0x0000001506066212 */ /* 0x010fc800078e3cff */
[----:B------:R-:W-:Y:S02]  /*0960*/  @P0 LOP3.LUT R6, R6, R25, RZ, 0x3c, !PT ;  /* 0x0000001906060212 */ /* 0x000fe400078e3cff */
[----:B------:R-:W-:Y:S02]  /*0970*/  @P0 LOP3.LUT R7, R7, R26, RZ, 0x3c, !PT ;  /* 0x0000001a07070212 */ /* 0x000fe400078e3cff */
[----:B------:R-:W-:-:S13]  /*0980*/  R2P PR, R24.B1, 0x7f ;  /* 0x0000007f18007804 */ /* 0x000fda0000001000 */
[----:B------:R-:W2:Y:S04]  /*0990*/  @P0 LDG.E R20, desc[UR36][R10.64+0xa0] ;  /* 0x0000a0240a140981 */ /* 0x000ea8000c1e1900 */
[----:B------:R-:W3:Y:S04]  /*09a0*/  @P1 LDG.E R22, desc[UR36][R10.64+0xb4] ;  /* 0x0000b4240a161981 */ /* 0x000ee8000c1e1900 */
[----:B------:R-:W4:Y:S04]  /*09b0*/  @P0 LDG.E R21, desc[UR36][R10.64+0xa4] ;  /* 0x0000a4240a150981 */ /* 0x000f28000c1e1900 */
[----:B------:R-:W4:Y:S04]  /*09c0*/  @P2 LDG.E R26, desc[UR36][R10.64+0xc8] ;  /* 0x0000c8240a1a2981 */ /* 0x000f28000c1e1900 */
        /* <DEDUP_REMOVED lines=21> */
[----:B------:R-:W-:Y:S02]  /*0b20*/  LOP3.LUT P0, RZ, R24, 0x8000, RZ, 0xc0, !PT ;  /* 0x0000800018ff7812 */ /* 0x000fe4000780c0ff */
[----:B------:R-:W-:Y:S01]  /*0b30*/  @P1 LOP3.LUT R9, R9, R26, RZ, 0x3c, !PT ;  /* 0x0000001a09091212 */ /* 0x000fe200078e3cff */
[----:B------:R-:W4:Y:S04]  /*0b40*/  @P2 LDG.E R24, desc[UR36][R10.64+0xd8] ;  /* 0x0000d8240a182981 */ /* 0x000f28000c1e1900 */
[----:B------:R-:W4:Y:S01]  /*0b50*/  @P5 LDG.E R26, desc[UR36][R10.64+0x104] ;  /* 0x000104240a1a5981 */ /* 0x000f22000c1e1900 */
[----:B------:R-:W-:Y:S02]  /*0b60*/  @P4 LOP3.LUT R15, R15, R28, RZ, 0x3c, !PT ;  /* 0x0000001c0f0f4212 */ /* 0x000fe400078e3cff */
[----:B------:R-:W-:-:S02]  /*0b70*/  @P2 LOP3.LUT R8, R8, R23, RZ, 0x3c, !PT ;  /* 0x0000001708082212 */ /* 0x000fc400078e3cff */
        /* <DEDUP_REMOVED lines=8> */
[----:B------:R-:W-:Y:S02]  /*0c00*/  @P2 LOP3.LUT R6, R6, R25, RZ, 0x3c, !PT ;  /* 0x0000001906062212 */ /* 0x000fe400078e3cff */
[----:B------:R-:W-:Y:S01]  /*0c10*/  @P2 LOP3.LUT R7, R7, R24, RZ, 0x3c, !PT ;  /* 0x0000001807072212 */ /* 0x000fe200078e3cff */
[----:B------:R-:W4:Y:S01]  /*0c20*/  @P4 LDG.E R25, desc[UR36][R10.64+0xf4] ;  /* 0x0000f4240a194981 */ /* 0x000f22000c1e1900 */
[----:B------:R-:W-:-:S03]  /*0c30*/  @P5 LOP3.LUT R15, R15, R26, RZ, 0x3c, !PT ;  /* 0x0000001a0f0f5212 */ /* 0x000fc600078e3cff */
[----:B------:R-:W4:Y:S04]  /*0c40*/  @P6 LDG.E R26, desc[UR36][R10.64+0x118] ;  /* 0x000118240a1a6981 */ /* 0x000f28000c1e1900 */
        /* <DEDUP_REMOVED lines=29> */
[----:B------:R-:W-:-:S05]  /*0e20*/  VIADD R19, R19, 0x10 ;  /* 0x0000001013137836 */ /* 0x000fca0000000000 */
[----:B------:R-:W-:Y:S02]  /*0e30*/  ISETP.NE.AND P1, PT, R19, 0x20, PT ;  /* 0x000000201300780c */ /* 0x000fe40003f25270 */
[----:B------:R-:W-:-:S04]  /*0e40*/  @P6 LOP3.LUT R6, R6, R23, RZ, 0x3c, !PT ;  /* 0x0000001706066212 */ /* 0x000fc800078e3cff */
[----:B------:R-:W-:Y:S02]  /*0e50*/  @P0 LOP3.LUT R6, R6, R27, RZ, 0x3c, !PT ;  /* 0x0000001b06060212 */ /* 0x000fe400078e3cff */
[----:B--2---:R-:W-:Y:S02]  /*0e60*/  @P6 LOP3.LUT R9, R9, R20, RZ, 0x3c, !PT ;  /* 0x0000001409096212 */ /* 0x004fe400078e3cff */
[----:B---3--:R-:W-:Y:S02]  /*0e70*/  @P6 LOP3.LUT R7, R7, R22, RZ, 0x3c, !PT ;  /* 0x0000001607076212 */ /* 0x008fe400078e3cff */
[----:B----4-:R-:W-:-:S04]  /*0e80*/  @P6 LOP3.LUT R8, R8, R21, RZ, 0x3c, !PT ;  /* 0x0000001508086212 */ /* 0x010fc800078e3cff */
[----:B------:R-:W-:Y:S02]  /*0e90*/  @P0 LOP3.LUT R8, R8, R25, RZ, 0x3c, !PT ;  /* 0x0000001908080212 */ /* 0x000fe400078e3cff */
[----:B------:R-:W-:Y:S02]  /*0ea0*/  @P0 LOP3.LUT R7, R7, R26, RZ, 0x3c, !PT ;  /* 0x0000001a07070212 */ /* 0x000fe400078e3cff */
[----:B------:R-:W-:Y:S01]  /*0eb0*/  @P0 LOP3.LUT R9, R9, R24, RZ, 0x3c, !PT ;  /* 0x0000001809090212 */ /* 0x000fe200078e3cff */
[----:B------:R-:W-:Y:S06]  /*0ec0*/  @P1 BRA `(.L_x_85) ;  /* 0xfffffff400481947 */ /* 0x000fec000383ffff */
[----:B------:R-:W-:Y:S05]  /*0ed0*/  BSYNC.RECONVERGENT B3 ;  /* 0x0000000000037941 */ /* 0x000fea0003800200 */
.L_x_84:
[----:B------:R-:W-:-:S05]  /*0ee0*/  VIADD R17, R17, 0x1 ;  /* 0x0000000111117836 */ /* 0x000fca0000000000 */
[----:B------:R-:W-:-:S13]  /*0ef0*/  ISETP.NE.AND P0, PT, R17, 0x5, PT ;  /* 0x000000051100780c */ /* 0x000fda0003f05270 */
[----:B------:R-:W-:Y:S05]  /*0f00*/  @P0 BRA `(.L_x_86) ;  /* 0xfffffff400280947 */ /* 0x000fea000383ffff */
[----:B------:R-:W-:Y:S05]  /*0f10*/  BSYNC.RECONVERGENT B2 ;  /* 0x0000000000027941 */ /* 0x000fea0003800200 */
.L_x_83:
[----:B------:R1:W-:Y:S01]  /*0f20*/  ST.E.64 desc[UR36][R4.64+0x8], R8 ;  /* 0x0000080804007985 */ /* 0x0003e2000c101b24 */
[----:B------:R-:W-:Y:S01]  /*0f30*/  VIADD R14, R14, 0x1 ;  /* 0x000000010e0e7836 */ /* 0x000fe20000000000 */
[----:B------:R-:W-:Y:S02]  /*0f40*/  LOP3.LUT R11, R13, 0x3, RZ, 0xc0, !PT ;  /* 0x000000030d0b7812 */ /* 0x000fe400078ec0ff */
[----:B------:R1:W-:Y:S02]  /*0f50*/  ST.E.64 desc[UR36][R4.64+0x10], R6 ;  /* 0x0000100604007985 */ /* 0x0003e4000c101b24 */
[----:B------:R-:W-:Y:S02]  /*0f60*/  ISETP.GE.U32.AND P0, PT, R14, R11, PT ;  /* 0x0000000b0e00720c */ /* 0x000fe40003f06070 */
[----:B------:R1:W-:Y:S11]  /*0f70*/  ST.E desc[UR36][R4.64+0x4], R15 ;  /* 0x0000040f04007985 */ /* 0x0003f6000c101924 */
[----:B------:R-:W-:Y:S05]  /*0f80*/  @!P0 BRA `(.L_x_87) ;  /* 0xfffffff000f48947 */ /* 0x000fea000383ffff */
.L_x_82:
[----:B------:R-:W-:Y:S05]  /*0f90*/  BSYNC.RECONVERGENT B1 ;  /* 0x0000000000017941 */ /* 0x000fea0003800200 */
.L_x_81:
[C---:B------:R-:W-:Y:S01]  /*0fa0*/  ISETP.GT.U32.AND P0, PT, R13.reuse, 0x3, PT ;  /* 0x000000030d00780c */ /* 0x040fe20003f04070 */
[----:B------:R-:W-:Y:S01]  /*0fb0*/  VIADD R12, R12, 0x1 ;  /* 0x000000010c0c7836 */ /* 0x000fe20000000000 */
[--C-:B------:R-:W-:Y:S02]  /*0fc0*/  SHF.R.U64 R13, R13, 0x2, R0.reuse ;  /* 0x000000020d0d7819 */ /* 0x100fe40000001200 */
[----:B------:R-:W-:Y:S02]  /*0fd0*/  ISETP.GT.U32.AND.EX P0, PT, R0, RZ, PT, P0 ;  /* 0x000000ff0000720c */ /* 0x000fe40003f04100 */
[----:B------:R-:W-:-:S11]  /*0fe0*/  SHF.R.U32.HI R0, RZ, 0x2, R0 ;  /* 0x00000002ff007819 */ /* 0x000fd60000011600 */
[----:B------:R-:W-:Y:S05]  /*0ff0*/  @P0 BRA `(.L_x_88) ;  /* 0xfffffff000b80947 */ /* 0x000fea000383ffff */
.L_x_80:
[----:B------:R-:W-:Y:S05]  /*1000*/  BSYNC.RECONVERGENT B0 ;  /* 0x0000000000007941 */ /* 0x000fea0003800200 */
.L_x_79:
[----:B------:R-:W2:Y:S01]  /*1010*/  LDCU.64 UR4, c[0x4][0x40] ;  /* 0x01000800ff0477ac */ /* 0x000ea20008000a00 */
[----:B------:R-:W-:Y:S01]  /*1020*/  SHF.R.S32.HI R3, RZ, 0x1f, R16 ;  /* 0x0000001fff037819 */ /* 0x000fe20000011410 */
[----:B------:R-:W-:Y:S04]  /*1030*/  ST.E.64 desc[UR36][R4.64+0x18], RZ ;  /* 0x000018ff04007985 */ /* 0x000fe8000c101b24 */
[----:B------:R-:W-:Y:S04]  /*1040*/  ST.E desc[UR36][R4.64+0x20], RZ ;  /* 0x000020ff04007985 */ /* 0x000fe8000c101924 */
[----:B------:R-:W-:Y:S01]  /*1050*/  ST.E.64 desc[UR36][R4.64+0x28], RZ ;  /* 0x000028ff04007985 */ /* 0x000fe2000c101b24 */
[----:B--2---:R-:W-:-:S04]  /*1060*/  LEA R2, P0, R16, UR4, 0x3 ;  /* 0x0000000410027c11 */ /* 0x004fc8000f8018ff */
[----:B------:R-:W-:-:S05]  /*1070*/  LEA.HI.X R3, R16, UR5, R3, 0x3, P0 ;  /* 0x0000000510037c11 */ /* 0x000fca00080f1c03 */
[----:B------:R-:W-:Y:S01]  /*1080*/  STG.E.64 desc[UR36][R2.64], R4 ;  /* 0x0000000402007986 */ /* 0x000fe2000c101b24 */
[----:B------:R-:W-:Y:S05]  /*1090*/  EXIT ;  /* 0x000000000000794d */ /* 0x000fea0003800000 */
.L_x_89:
        /* <DEDUP_REMOVED lines=14> */
.L_x_94:


//--------------------- .nv.global.init           --------------------------
	.section	.nv.global.init,"aw",@progbits
	.align	8
	.align		8
.nv.global.init:
	.type		parameters_values,@object
	.size		parameters_values,(parameter_gamma_values - parameters_values)
parameters_values:
        /*0000*/ 	.dword	fun@R_CUDA_G64(parameter_D_values)
	.align		8
        /*0008*/ 	.dword	fun@R_CUDA_G64(parameter_f_values)
	.align		8
        /*0010*/ 	.dword	fun@R_CUDA_G64(parameter_omega_values)
	.align		8
        /*0018*/ 	.dword	fun@R_CUDA_G64(parameter_a_values)
	.align		8
        /*0020*/ 	.dword	fun@R_CUDA_G64(parameter_gamma_values)
	.align		8
        /*0028*/ 	.dword	fun@R_CUDA_G64(parameter_m_values)
	.type		parameter_gamma_values,@object
	.size		parameter_gamma_values,(parameter_omega_values - parameter_gamma_values)
parameter_gamma_values:
        /*0030*/ 	.byte	0x00, 0x00, 0x80, 0x3f
	.type		parameter_omega_values,@object
	.size		parameter_omega_values,(parameter_f_values - parameter_omega_values)
parameter_omega_values:
        /*0034*/ 	.byte	0x9e, 0xef, 0x6f, 0x40
	.type		parameter_f_values,@object
	.size		parameter_f_values,(parameter_D_values - parameter_f_values)
parameter_f_values:
        /*0038*/ 	.byte	0x00, 0x00, 0x80, 0x3f
	.type		parameter_D_values,@object
	.size		parameter_D_values,(parameter_m_values - parameter_D_values)
parameter_D_values:
        /*003c*/ 	.byte	0xcd, 0xcc, 0x4c, 0x3e, 0x00, 0x00, 0x00, 0x40
	.type		parameter_m_values,@object
	.size		parameter_m_values,(parameter_a_values - parameter_m_values)
parameter_m_values:
        /*0044*/ 	.byte	0x60, 0xe5, 0x1e, 0x41, 0xc7, 0x4b, 0x1d, 0x41, 0x2d, 0xb2, 0x1b, 0x41
	.type		parameter_a_values,@object
	.size		parameter_a_values,(__cudart_i2opi_f - parameter_a_values)
parameter_a_values:
        /*0050*/ 	.byte	0x00, 0x00, 0x84, 0x40, 0x00, 0x00, 0x94, 0x40, 0x00, 0x00, 0xa4, 0x40, 0x00, 0x00, 0xb4, 0x40
        /*0060*/ 	.byte	0x00, 0x00, 0xc4, 0x40
	.type		__cudart_i2opi_f,@object
	.size		__cudart_i2opi_f,(parameters_values_lens - __cudart_i2opi_f)
__cudart_i2opi_f:
        /*0064*/ 	.byte	0x41, 0x90, 0x43, 0x3c, 0x99, 0x95, 0x62, 0xdb, 0xc0, 0xdd, 0x34, 0xf5, 0xd1, 0x57, 0x27, 0xfc
        /*0074*/ 	.byte	0x29, 0x15, 0x44, 0x4e, 0x6e, 0x83, 0xf9, 0xa2
	.type		parameters_values_lens,@object
	.size		parameters_values_lens,(mrg32k3aM1SubSeq - parameters_values_lens)
parameters_values_lens:
        /*007c*/ 	.byte	0x02, 0x00, 0x00, 0x00, 0x01, 0x00, 0x00, 0x00, 0x01, 0x00, 0x00, 0x00, 0x05, 0x00, 0x00, 0x00
        /*008c*/ 	.byte	0x01, 0x00, 0x00, 0x00, 0x03, 0x00, 0x00, 0x00
	.type		mrg32k3aM1SubSeq,@object
	.size		mrg32k3aM1SubSeq,(mrg32k3aM2SubSeq - mrg32k3aM1SubSeq)
mrg32k3aM1SubSeq:
        /*0094*/ 	.byte	0x0b, 0xcc, 0xee, 0x04, 0x73, 0x29, 0x8b, 0x6f, 0xf6, 0x53, 0x03, 0xf6, 0x23, 0xf6, 0xea, 0xda
        /* <DEDUP_REMOVED lines=125> */
	.type		mrg32k3aM2SubSeq,@object
	.size		mrg32k3aM2SubSeq,(mrg32k3aM1 - mrg32k3aM2SubSeq)
mrg32k3aM2SubSeq:
        /* <DEDUP_REMOVED lines=126> */
	.type		mrg32k3aM1,@object
	.size		mrg32k3aM1,(mrg32k3aM1Seq - mrg32k3aM1)
mrg32k3aM1:
        /* <DEDUP_REMOVED lines=144> */
	.type		mrg32k3aM1Seq,@object
	.size		mrg32k3aM1Seq,(mrg32k3aM2 - mrg32k3aM1Seq)
mrg32k3aM1Seq:
        /* <DEDUP_REMOVED lines=144> */
	.type		mrg32k3aM2,@object
	.size		mrg32k3aM2,(mrg32k3aM2Seq - mrg32k3aM2)
mrg32k3aM2:
        /* <DEDUP_REMOVED lines=144> */
	.type		mrg32k3aM2Seq,@object
	.size		mrg32k3aM2Seq,(precalc_xorwow_matrix - mrg32k3aM2Seq)
mrg32k3aM2Seq:
        /* <DEDUP_REMOVED lines=144> */
	.type		precalc_xorwow_matrix,@object
	.size		precalc_xorwow_matrix,(precalc_xorwow_offset_matrix - precalc_xorwow_matrix)
precalc_xorwow_matrix:
        /* <DEDUP_REMOVED lines=6400> */
	.type		precalc_xorwow_offset_matrix,@object
	.size		precalc_xorwow_offset_matrix,(.L_1 - precalc_xorwow_offset_matrix)
precalc_xorwow_offset_matrix:
        /* <DEDUP_REMOVED lines=6400> */
.L_1:


//--------------------- .nv.shared.reserved.0     --------------------------
	.section	.nv.shared.reserved.0,"aw",@nobits
	.weak		__nv_reservedSMEM_offset_0_alias
	.size		__nv_reservedSMEM_offset_0_alias, 0, 64
	.other		__nv_reservedSMEM_offset_0_alias,@"STO_CUDA_RESERVED_SHARED STV_DEFAULT"
__nv_reservedSMEM_offset_0_alias:
	.zero		0
	.zero		64


//--------------------- .nv.global                --------------------------
	.section	.nv.global,"aw",@nobits
	.align	8
.nv.global:
	.type		curand_states,@object
	.size		curand_states,(data - curand_states)
curand_states:
	.zero		122880
	.type		data,@object
	.size		data,(.L_23 - data)
data:
	.zero		491520
.L_23:


//--------------------- .nv.constant0.end_simulation --------------------------
	.section	.nv.constant0.end_simulation,"a",@progbits
	.sectionflags	@""
	.align	4
.nv.constant0.end_simulation:
	.zero		904


//--------------------- .nv.constant0.continue_simulation --------------------------
	.section	.nv.constant0.continue_simulation,"a",@progbits
	.sectionflags	@""
	.align	4
.nv.constant0.continue_simulation:
	.zero		896


//--------------------- .nv.constant0.prepare_simulation --------------------------
	.section	.nv.constant0.prepare_simulation,"a",@progbits
	.sectionflags	@""
	.align	4
.nv.constant0.prepare_simulation:
	.zero		896


//--------------------- .nv.constant0._Z10initkerneli --------------------------
	.section	.nv.constant0._Z10initkerneli,"a",@progbits
	.sectionflags	@""
	.align	4
.nv.constant0._Z10initkerneli:
	.zero		900


//--------------------- SYMBOLS --------------------------

	.type		.nv.reservedSmem.offset0,@object
	.size		.nv.reservedSmem.offset0,0x4
	.type		malloc,@function
